//
// Generated by NVIDIA NVVM Compiler
//
// Compiler Build ID: CL-36424714
// Cuda compilation tools, release 13.0, V13.0.88
// Based on NVVM 20.0.0
//

.version 9.0
.target sm_100
.address_size 64

	// .globl	_Z15cudaPrintMatrixiiPd
.extern .func  (.param .b32 func_retval0) vprintf
(
	.param .b64 vprintf_param_0,
	.param .b64 vprintf_param_1
)
;
.global .align 1 .b8 _ZN34_INTERNAL_432647f9_4_k_cu_6640f8004cuda3std3__45__cpo5beginE[1];
.global .align 1 .b8 _ZN34_INTERNAL_432647f9_4_k_cu_6640f8004cuda3std3__45__cpo3endE[1];
.global .align 1 .b8 _ZN34_INTERNAL_432647f9_4_k_cu_6640f8004cuda3std3__45__cpo6cbeginE[1];
.global .align 1 .b8 _ZN34_INTERNAL_432647f9_4_k_cu_6640f8004cuda3std3__45__cpo4cendE[1];
.global .align 1 .b8 _ZN34_INTERNAL_432647f9_4_k_cu_6640f8004cuda3std3__45__cpo6rbeginE[1];
.global .align 1 .b8 _ZN34_INTERNAL_432647f9_4_k_cu_6640f8004cuda3std3__45__cpo4rendE[1];
.global .align 1 .b8 _ZN34_INTERNAL_432647f9_4_k_cu_6640f8004cuda3std3__45__cpo7crbeginE[1];
.global .align 1 .b8 _ZN34_INTERNAL_432647f9_4_k_cu_6640f8004cuda3std3__45__cpo5crendE[1];
.global .align 1 .b8 _ZN34_INTERNAL_432647f9_4_k_cu_6640f8004cuda3std3__436_GLOBAL__N__432647f9_4_k_cu_6640f8006ignoreE[1];
.global .align 1 .b8 _ZN34_INTERNAL_432647f9_4_k_cu_6640f8004cuda3std3__419piecewise_constructE[1];
.global .align 1 .b8 _ZN34_INTERNAL_432647f9_4_k_cu_6640f8004cuda3std3__48in_placeE[1];
.global .align 1 .b8 _ZN34_INTERNAL_432647f9_4_k_cu_6640f8004cuda3std3__420unreachable_sentinelE[1];
.global .align 1 .b8 _ZN34_INTERNAL_432647f9_4_k_cu_6640f8004cuda3std3__47nulloptE[1];
.global .align 1 .b8 _ZN34_INTERNAL_432647f9_4_k_cu_6640f8004cuda3std3__48unexpectE[1];
.global .align 1 .b8 _ZN34_INTERNAL_432647f9_4_k_cu_6640f8004cuda3std6ranges3__45__cpo4swapE[1];
.global .align 1 .b8 _ZN34_INTERNAL_432647f9_4_k_cu_6640f8004cuda3std6ranges3__45__cpo9iter_moveE[1];
.global .align 1 .b8 _ZN34_INTERNAL_432647f9_4_k_cu_6640f8004cuda3std6ranges3__45__cpo5beginE[1];
.global .align 1 .b8 _ZN34_INTERNAL_432647f9_4_k_cu_6640f8004cuda3std6ranges3__45__cpo3endE[1];
.global .align 1 .b8 _ZN34_INTERNAL_432647f9_4_k_cu_6640f8004cuda3std6ranges3__45__cpo6cbeginE[1];
.global .align 1 .b8 _ZN34_INTERNAL_432647f9_4_k_cu_6640f8004cuda3std6ranges3__45__cpo4cendE[1];
.global .align 1 .b8 _ZN34_INTERNAL_432647f9_4_k_cu_6640f8004cuda3std6ranges3__45__cpo7advanceE[1];
.global .align 1 .b8 _ZN34_INTERNAL_432647f9_4_k_cu_6640f8004cuda3std6ranges3__45__cpo9iter_swapE[1];
.global .align 1 .b8 _ZN34_INTERNAL_432647f9_4_k_cu_6640f8004cuda3std6ranges3__45__cpo4nextE[1];
.global .align 1 .b8 _ZN34_INTERNAL_432647f9_4_k_cu_6640f8004cuda3std6ranges3__45__cpo4prevE[1];
.global .align 1 .b8 _ZN34_INTERNAL_432647f9_4_k_cu_6640f8004cuda3std6ranges3__45__cpo4dataE[1];
.global .align 1 .b8 _ZN34_INTERNAL_432647f9_4_k_cu_6640f8004cuda3std6ranges3__45__cpo5cdataE[1];
.global .align 1 .b8 _ZN34_INTERNAL_432647f9_4_k_cu_6640f8004cuda3std6ranges3__45__cpo4sizeE[1];
.global .align 1 .b8 _ZN34_INTERNAL_432647f9_4_k_cu_6640f8004cuda3std6ranges3__45__cpo5ssizeE[1];
.global .align 1 .b8 _ZN34_INTERNAL_432647f9_4_k_cu_6640f8004cuda3std6ranges3__45__cpo8distanceE[1];
.global .align 1 .b8 _ZN34_INTERNAL_432647f9_4_k_cu_6640f8006thrust24THRUST_300001_SM_1000_NS8cuda_cub3parE[1];
.global .align 1 .b8 _ZN34_INTERNAL_432647f9_4_k_cu_6640f8006thrust24THRUST_300001_SM_1000_NS8cuda_cub10par_nosyncE[1];
.global .align 1 .b8 _ZN34_INTERNAL_432647f9_4_k_cu_6640f8006thrust24THRUST_300001_SM_1000_NS6system6detail10sequential3seqE[1];
.global .align 1 .b8 _ZN34_INTERNAL_432647f9_4_k_cu_6640f8006thrust24THRUST_300001_SM_1000_NS12placeholders2_1E[1];
.global .align 1 .b8 _ZN34_INTERNAL_432647f9_4_k_cu_6640f8006thrust24THRUST_300001_SM_1000_NS12placeholders2_2E[1];
.global .align 1 .b8 _ZN34_INTERNAL_432647f9_4_k_cu_6640f8006thrust24THRUST_300001_SM_1000_NS12placeholders2_3E[1];
.global .align 1 .b8 _ZN34_INTERNAL_432647f9_4_k_cu_6640f8006thrust24THRUST_300001_SM_1000_NS12placeholders2_4E[1];
.global .align 1 .b8 _ZN34_INTERNAL_432647f9_4_k_cu_6640f8006thrust24THRUST_300001_SM_1000_NS12placeholders2_5E[1];
.global .align 1 .b8 _ZN34_INTERNAL_432647f9_4_k_cu_6640f8006thrust24THRUST_300001_SM_1000_NS12placeholders2_6E[1];
.global .align 1 .b8 _ZN34_INTERNAL_432647f9_4_k_cu_6640f8006thrust24THRUST_300001_SM_1000_NS12placeholders2_7E[1];
.global .align 1 .b8 _ZN34_INTERNAL_432647f9_4_k_cu_6640f8006thrust24THRUST_300001_SM_1000_NS12placeholders2_8E[1];
.global .align 1 .b8 _ZN34_INTERNAL_432647f9_4_k_cu_6640f8006thrust24THRUST_300001_SM_1000_NS12placeholders2_9E[1];
.global .align 1 .b8 _ZN34_INTERNAL_432647f9_4_k_cu_6640f8006thrust24THRUST_300001_SM_1000_NS12placeholders3_10E[1];
.global .align 1 .b8 _ZN34_INTERNAL_432647f9_4_k_cu_6640f8006thrust24THRUST_300001_SM_1000_NS3seqE[1];
.global .align 1 .b8 $str[7] = {37, 46, 50, 108, 102, 9};
.global .align 1 .b8 $str$1[2] = {10};

.visible .entry _Z15cudaPrintMatrixiiPd(
	.param .u32 _Z15cudaPrintMatrixiiPd_param_0,
	.param .u32 _Z15cudaPrintMatrixiiPd_param_1,
	.param .u64 .ptr .align 1 _Z15cudaPrintMatrixiiPd_param_2
)
{
	.local .align 8 .b8 	__local_depot0[8];
	.reg .b64 	%SP;
	.reg .b64 	%SPL;
	.reg .pred 	%p<17>;
	.reg .b32 	%r<199>;
	.reg .b64 	%rd<95>;
	.reg .b64 	%fd<32>;

	mov.u64 	%SPL, __local_depot0;
	cvta.local.u64 	%SP, %SPL;
	ld.param.u32 	%r81, [_Z15cudaPrintMatrixiiPd_param_0];
	ld.param.u32 	%r82, [_Z15cudaPrintMatrixiiPd_param_1];
	ld.param.u64 	%rd6, [_Z15cudaPrintMatrixiiPd_param_2];
	cvta.to.global.u64 	%rd1, %rd6;
	add.u64 	%rd7, %SP, 0;
	add.u64 	%rd2, %SPL, 0;
	setp.lt.s32 	%p1, %r81, 1;
	@%p1 bra 	$L__BB0_23;
	setp.lt.s32 	%p2, %r82, 1;
	@%p2 bra 	$L__BB0_17;
	and.b32  	%r1, %r82, 15;
	and.b32  	%r2, %r82, 7;
	and.b32  	%r3, %r82, 2147483632;
	and.b32  	%r4, %r82, 3;
	neg.s32 	%r5, %r3;
	shl.b32 	%r6, %r81, 4;
	shl.b32 	%r7, %r81, 1;
	mul.lo.s32 	%r8, %r81, 3;
	shl.b32 	%r9, %r81, 2;
	mul.lo.s32 	%r10, %r81, 5;
	mul.lo.s32 	%r11, %r81, 7;
	shl.b32 	%r12, %r81, 3;
	mul.lo.s32 	%r13, %r81, 9;
	mul.lo.s32 	%r14, %r81, 10;
	mul.lo.s32 	%r15, %r81, 11;
	mul.lo.s32 	%r16, %r81, 12;
	mul.lo.s32 	%r17, %r81, 13;
	mul.lo.s32 	%r18, %r81, 15;
	mov.b32 	%r177, 0;
	mov.u64 	%rd92, $str$1;
	mov.u64 	%rd79, $str;
	mul.wide.u32 	%rd46, %r6, 8;
$L__BB0_3:
	setp.lt.u32 	%p7, %r82, 16;
	mov.b32 	%r195, 0;
	@%p7 bra 	$L__BB0_6;
	add.s32 	%r192, %r81, %r177;
	add.s32 	%r191, %r7, %r177;
	add.s32 	%r190, %r8, %r177;
	add.s32 	%r189, %r9, %r177;
	add.s32 	%r188, %r10, %r177;
	mad.lo.s32 	%r187, %r81, 6, %r177;
	add.s32 	%r186, %r11, %r177;
	add.s32 	%r185, %r12, %r177;
	add.s32 	%r184, %r13, %r177;
	add.s32 	%r183, %r14, %r177;
	add.s32 	%r182, %r15, %r177;
	add.s32 	%r181, %r16, %r177;
	add.s32 	%r180, %r17, %r177;
	mad.lo.s32 	%r179, %r81, 14, %r177;
	add.s32 	%r178, %r18, %r177;
	mul.wide.u32 	%rd12, %r177, 8;
	add.s64 	%rd94, %rd1, %rd12;
	mov.u32 	%r193, %r5;
$L__BB0_5:
	.pragma "nounroll";
	ld.global.f64 	%fd1, [%rd94];
	st.local.f64 	[%rd2], %fd1;
	cvta.global.u64 	%rd14, %rd79;
	{ // callseq 5, 0
	.param .b64 param0;
	st.param.b64 	[param0], %rd14;
	.param .b64 param1;
	st.param.b64 	[param1], %rd7;
	.param .b32 retval0;
	call.uni (retval0), 
	vprintf, 
	(
	param0, 
	param1
	);
	ld.param.b32 	%r98, [retval0];
	} // callseq 5
	mul.wide.u32 	%rd16, %r192, 8;
	add.s64 	%rd17, %rd1, %rd16;
	ld.global.f64 	%fd2, [%rd17];
	st.local.f64 	[%rd2], %fd2;
	{ // callseq 6, 0
	.param .b64 param0;
	st.param.b64 	[param0], %rd14;
	.param .b64 param1;
	st.param.b64 	[param1], %rd7;
	.param .b32 retval0;
	call.uni (retval0), 
	vprintf, 
	(
	param0, 
	param1
	);
	ld.param.b32 	%r100, [retval0];
	} // callseq 6
	mul.wide.u32 	%rd18, %r191, 8;
	add.s64 	%rd19, %rd1, %rd18;
	ld.global.f64 	%fd3, [%rd19];
	st.local.f64 	[%rd2], %fd3;
	{ // callseq 7, 0
	.param .b64 param0;
	st.param.b64 	[param0], %rd14;
	.param .b64 param1;
	st.param.b64 	[param1], %rd7;
	.param .b32 retval0;
	call.uni (retval0), 
	vprintf, 
	(
	param0, 
	param1
	);
	ld.param.b32 	%r102, [retval0];
	} // callseq 7
	mul.wide.u32 	%rd20, %r190, 8;
	add.s64 	%rd21, %rd1, %rd20;
	ld.global.f64 	%fd4, [%rd21];
	st.local.f64 	[%rd2], %fd4;
	{ // callseq 8, 0
	.param .b64 param0;
	st.param.b64 	[param0], %rd14;
	.param .b64 param1;
	st.param.b64 	[param1], %rd7;
	.param .b32 retval0;
	call.uni (retval0), 
	vprintf, 
	(
	param0, 
	param1
	);
	ld.param.b32 	%r104, [retval0];
	} // callseq 8
	mul.wide.u32 	%rd22, %r189, 8;
	add.s64 	%rd23, %rd1, %rd22;
	ld.global.f64 	%fd5, [%rd23];
	st.local.f64 	[%rd2], %fd5;
	{ // callseq 9, 0
	.param .b64 param0;
	st.param.b64 	[param0], %rd14;
	.param .b64 param1;
	st.param.b64 	[param1], %rd7;
	.param .b32 retval0;
	call.uni (retval0), 
	vprintf, 
	(
	param0, 
	param1
	);
	ld.param.b32 	%r106, [retval0];
	} // callseq 9
	mul.wide.u32 	%rd24, %r188, 8;
	add.s64 	%rd25, %rd1, %rd24;
	ld.global.f64 	%fd6, [%rd25];
	st.local.f64 	[%rd2], %fd6;
	{ // callseq 10, 0
	.param .b64 param0;
	st.param.b64 	[param0], %rd14;
	.param .b64 param1;
	st.param.b64 	[param1], %rd7;
	.param .b32 retval0;
	call.uni (retval0), 
	vprintf, 
	(
	param0, 
	param1
	);
	ld.param.b32 	%r108, [retval0];
	} // callseq 10
	mul.wide.u32 	%rd26, %r187, 8;
	add.s64 	%rd27, %rd1, %rd26;
	ld.global.f64 	%fd7, [%rd27];
	st.local.f64 	[%rd2], %fd7;
	{ // callseq 11, 0
	.param .b64 param0;
	st.param.b64 	[param0], %rd14;
	.param .b64 param1;
	st.param.b64 	[param1], %rd7;
	.param .b32 retval0;
	call.uni (retval0), 
	vprintf, 
	(
	param0, 
	param1
	);
	ld.param.b32 	%r110, [retval0];
	} // callseq 11
	mul.wide.u32 	%rd28, %r186, 8;
	add.s64 	%rd29, %rd1, %rd28;
	ld.global.f64 	%fd8, [%rd29];
	st.local.f64 	[%rd2], %fd8;
	{ // callseq 12, 0
	.param .b64 param0;
	st.param.b64 	[param0], %rd14;
	.param .b64 param1;
	st.param.b64 	[param1], %rd7;
	.param .b32 retval0;
	call.uni (retval0), 
	vprintf, 
	(
	param0, 
	param1
	);
	ld.param.b32 	%r112, [retval0];
	} // callseq 12
	mul.wide.u32 	%rd30, %r185, 8;
	add.s64 	%rd31, %rd1, %rd30;
	ld.global.f64 	%fd9, [%rd31];
	st.local.f64 	[%rd2], %fd9;
	{ // callseq 13, 0
	.param .b64 param0;
	st.param.b64 	[param0], %rd14;
	.param .b64 param1;
	st.param.b64 	[param1], %rd7;
	.param .b32 retval0;
	call.uni (retval0), 
	vprintf, 
	(
	param0, 
	param1
	);
	ld.param.b32 	%r114, [retval0];
	} // callseq 13
	mul.wide.u32 	%rd32, %r184, 8;
	add.s64 	%rd33, %rd1, %rd32;
	ld.global.f64 	%fd10, [%rd33];
	st.local.f64 	[%rd2], %fd10;
	{ // callseq 14, 0
	.param .b64 param0;
	st.param.b64 	[param0], %rd14;
	.param .b64 param1;
	st.param.b64 	[param1], %rd7;
	.param .b32 retval0;
	call.uni (retval0), 
	vprintf, 
	(
	param0, 
	param1
	);
	ld.param.b32 	%r116, [retval0];
	} // callseq 14
	mul.wide.u32 	%rd34, %r183, 8;
	add.s64 	%rd35, %rd1, %rd34;
	ld.global.f64 	%fd11, [%rd35];
	st.local.f64 	[%rd2], %fd11;
	{ // callseq 15, 0
	.param .b64 param0;
	st.param.b64 	[param0], %rd14;
	.param .b64 param1;
	st.param.b64 	[param1], %rd7;
	.param .b32 retval0;
	call.uni (retval0), 
	vprintf, 
	(
	param0, 
	param1
	);
	ld.param.b32 	%r118, [retval0];
	} // callseq 15
	mul.wide.u32 	%rd36, %r182, 8;
	add.s64 	%rd37, %rd1, %rd36;
	ld.global.f64 	%fd12, [%rd37];
	st.local.f64 	[%rd2], %fd12;
	{ // callseq 16, 0
	.param .b64 param0;
	st.param.b64 	[param0], %rd14;
	.param .b64 param1;
	st.param.b64 	[param1], %rd7;
	.param .b32 retval0;
	call.uni (retval0), 
	vprintf, 
	(
	param0, 
	param1
	);
	ld.param.b32 	%r120, [retval0];
	} // callseq 16
	mul.wide.u32 	%rd38, %r181, 8;
	add.s64 	%rd39, %rd1, %rd38;
	ld.global.f64 	%fd13, [%rd39];
	st.local.f64 	[%rd2], %fd13;
	{ // callseq 17, 0
	.param .b64 param0;
	st.param.b64 	[param0], %rd14;
	.param .b64 param1;
	st.param.b64 	[param1], %rd7;
	.param .b32 retval0;
	call.uni (retval0), 
	vprintf, 
	(
	param0, 
	param1
	);
	ld.param.b32 	%r122, [retval0];
	} // callseq 17
	mul.wide.u32 	%rd40, %r180, 8;
	add.s64 	%rd41, %rd1, %rd40;
	ld.global.f64 	%fd14, [%rd41];
	st.local.f64 	[%rd2], %fd14;
	{ // callseq 18, 0
	.param .b64 param0;
	st.param.b64 	[param0], %rd14;
	.param .b64 param1;
	st.param.b64 	[param1], %rd7;
	.param .b32 retval0;
	call.uni (retval0), 
	vprintf, 
	(
	param0, 
	param1
	);
	ld.param.b32 	%r124, [retval0];
	} // callseq 18
	mul.wide.u32 	%rd42, %r179, 8;
	add.s64 	%rd43, %rd1, %rd42;
	ld.global.f64 	%fd15, [%rd43];
	st.local.f64 	[%rd2], %fd15;
	{ // callseq 19, 0
	.param .b64 param0;
	st.param.b64 	[param0], %rd14;
	.param .b64 param1;
	st.param.b64 	[param1], %rd7;
	.param .b32 retval0;
	call.uni (retval0), 
	vprintf, 
	(
	param0, 
	param1
	);
	ld.param.b32 	%r126, [retval0];
	} // callseq 19
	mul.wide.u32 	%rd44, %r178, 8;
	add.s64 	%rd45, %rd1, %rd44;
	ld.global.f64 	%fd16, [%rd45];
	st.local.f64 	[%rd2], %fd16;
	{ // callseq 20, 0
	.param .b64 param0;
	st.param.b64 	[param0], %rd14;
	.param .b64 param1;
	st.param.b64 	[param1], %rd7;
	.param .b32 retval0;
	call.uni (retval0), 
	vprintf, 
	(
	param0, 
	param1
	);
	ld.param.b32 	%r128, [retval0];
	} // callseq 20
	add.s32 	%r193, %r193, 16;
	add.s32 	%r192, %r192, %r6;
	add.s32 	%r191, %r191, %r6;
	add.s32 	%r190, %r190, %r6;
	add.s32 	%r189, %r189, %r6;
	add.s32 	%r188, %r188, %r6;
	add.s32 	%r187, %r187, %r6;
	add.s32 	%r186, %r186, %r6;
	add.s32 	%r185, %r185, %r6;
	add.s32 	%r184, %r184, %r6;
	add.s32 	%r183, %r183, %r6;
	add.s32 	%r182, %r182, %r6;
	add.s32 	%r181, %r181, %r6;
	add.s32 	%r180, %r180, %r6;
	add.s32 	%r179, %r179, %r6;
	add.s32 	%r178, %r178, %r6;
	add.s64 	%rd94, %rd94, %rd46;
	setp.ne.s32 	%p8, %r193, 0;
	mov.u32 	%r195, %r3;
	@%p8 bra 	$L__BB0_5;
$L__BB0_6:
	setp.eq.s32 	%p9, %r1, 0;
	@%p9 bra 	$L__BB0_16;
	add.s32 	%r130, %r1, -1;
	setp.lt.u32 	%p10, %r130, 7;
	@%p10 bra 	$L__BB0_9;
	mad.lo.s32 	%r131, %r195, %r81, %r177;
	mul.wide.u32 	%rd47, %r131, 8;
	add.s64 	%rd48, %rd1, %rd47;
	ld.global.f64 	%fd17, [%rd48];
	st.local.f64 	[%rd2], %fd17;
	cvta.global.u64 	%rd50, %rd79;
	{ // callseq 21, 0
	.param .b64 param0;
	st.param.b64 	[param0], %rd50;
	.param .b64 param1;
	st.param.b64 	[param1], %rd7;
	.param .b32 retval0;
	call.uni (retval0), 
	vprintf, 
	(
	param0, 
	param1
	);
	ld.param.b32 	%r132, [retval0];
	} // callseq 21
	add.s32 	%r134, %r131, %r81;
	mul.wide.u32 	%rd52, %r134, 8;
	add.s64 	%rd53, %rd1, %rd52;
	ld.global.f64 	%fd18, [%rd53];
	st.local.f64 	[%rd2], %fd18;
	{ // callseq 22, 0
	.param .b64 param0;
	st.param.b64 	[param0], %rd50;
	.param .b64 param1;
	st.param.b64 	[param1], %rd7;
	.param .b32 retval0;
	call.uni (retval0), 
	vprintf, 
	(
	param0, 
	param1
	);
	ld.param.b32 	%r135, [retval0];
	} // callseq 22
	add.s32 	%r137, %r134, %r81;
	mul.wide.u32 	%rd54, %r137, 8;
	add.s64 	%rd55, %rd1, %rd54;
	ld.global.f64 	%fd19, [%rd55];
	st.local.f64 	[%rd2], %fd19;
	{ // callseq 23, 0
	.param .b64 param0;
	st.param.b64 	[param0], %rd50;
	.param .b64 param1;
	st.param.b64 	[param1], %rd7;
	.param .b32 retval0;
	call.uni (retval0), 
	vprintf, 
	(
	param0, 
	param1
	);
	ld.param.b32 	%r138, [retval0];
	} // callseq 23
	add.s32 	%r140, %r137, %r81;
	mul.wide.u32 	%rd56, %r140, 8;
	add.s64 	%rd57, %rd1, %rd56;
	ld.global.f64 	%fd20, [%rd57];
	st.local.f64 	[%rd2], %fd20;
	{ // callseq 24, 0
	.param .b64 param0;
	st.param.b64 	[param0], %rd50;
	.param .b64 param1;
	st.param.b64 	[param1], %rd7;
	.param .b32 retval0;
	call.uni (retval0), 
	vprintf, 
	(
	param0, 
	param1
	);
	ld.param.b32 	%r141, [retval0];
	} // callseq 24
	add.s32 	%r143, %r140, %r81;
	mul.wide.u32 	%rd58, %r143, 8;
	add.s64 	%rd59, %rd1, %rd58;
	ld.global.f64 	%fd21, [%rd59];
	st.local.f64 	[%rd2], %fd21;
	{ // callseq 25, 0
	.param .b64 param0;
	st.param.b64 	[param0], %rd50;
	.param .b64 param1;
	st.param.b64 	[param1], %rd7;
	.param .b32 retval0;
	call.uni (retval0), 
	vprintf, 
	(
	param0, 
	param1
	);
	ld.param.b32 	%r144, [retval0];
	} // callseq 25
	add.s32 	%r146, %r143, %r81;
	mul.wide.u32 	%rd60, %r146, 8;
	add.s64 	%rd61, %rd1, %rd60;
	ld.global.f64 	%fd22, [%rd61];
	st.local.f64 	[%rd2], %fd22;
	{ // callseq 26, 0
	.param .b64 param0;
	st.param.b64 	[param0], %rd50;
	.param .b64 param1;
	st.param.b64 	[param1], %rd7;
	.param .b32 retval0;
	call.uni (retval0), 
	vprintf, 
	(
	param0, 
	param1
	);
	ld.param.b32 	%r147, [retval0];
	} // callseq 26
	add.s32 	%r149, %r146, %r81;
	mul.wide.u32 	%rd62, %r149, 8;
	add.s64 	%rd63, %rd1, %rd62;
	ld.global.f64 	%fd23, [%rd63];
	st.local.f64 	[%rd2], %fd23;
	{ // callseq 27, 0
	.param .b64 param0;
	st.param.b64 	[param0], %rd50;
	.param .b64 param1;
	st.param.b64 	[param1], %rd7;
	.param .b32 retval0;
	call.uni (retval0), 
	vprintf, 
	(
	param0, 
	param1
	);
	ld.param.b32 	%r150, [retval0];
	} // callseq 27
	add.s32 	%r152, %r149, %r81;
	mul.wide.u32 	%rd64, %r152, 8;
	add.s64 	%rd65, %rd1, %rd64;
	ld.global.f64 	%fd24, [%rd65];
	st.local.f64 	[%rd2], %fd24;
	{ // callseq 28, 0
	.param .b64 param0;
	st.param.b64 	[param0], %rd50;
	.param .b64 param1;
	st.param.b64 	[param1], %rd7;
	.param .b32 retval0;
	call.uni (retval0), 
	vprintf, 
	(
	param0, 
	param1
	);
	ld.param.b32 	%r153, [retval0];
	} // callseq 28
	add.s32 	%r195, %r195, 8;
$L__BB0_9:
	setp.eq.s32 	%p11, %r2, 0;
	@%p11 bra 	$L__BB0_16;
	add.s32 	%r155, %r2, -1;
	setp.lt.u32 	%p12, %r155, 3;
	@%p12 bra 	$L__BB0_12;
	mad.lo.s32 	%r156, %r195, %r81, %r177;
	mul.wide.u32 	%rd66, %r156, 8;
	add.s64 	%rd67, %rd1, %rd66;
	ld.global.f64 	%fd25, [%rd67];
	st.local.f64 	[%rd2], %fd25;
	cvta.global.u64 	%rd69, %rd79;
	{ // callseq 29, 0
	.param .b64 param0;
	st.param.b64 	[param0], %rd69;
	.param .b64 param1;
	st.param.b64 	[param1], %rd7;
	.param .b32 retval0;
	call.uni (retval0), 
	vprintf, 
	(
	param0, 
	param1
	);
	ld.param.b32 	%r157, [retval0];
	} // callseq 29
	add.s32 	%r159, %r156, %r81;
	mul.wide.u32 	%rd71, %r159, 8;
	add.s64 	%rd72, %rd1, %rd71;
	ld.global.f64 	%fd26, [%rd72];
	st.local.f64 	[%rd2], %fd26;
	{ // callseq 30, 0
	.param .b64 param0;
	st.param.b64 	[param0], %rd69;
	.param .b64 param1;
	st.param.b64 	[param1], %rd7;
	.param .b32 retval0;
	call.uni (retval0), 
	vprintf, 
	(
	param0, 
	param1
	);
	ld.param.b32 	%r160, [retval0];
	} // callseq 30
	add.s32 	%r162, %r159, %r81;
	mul.wide.u32 	%rd73, %r162, 8;
	add.s64 	%rd74, %rd1, %rd73;
	ld.global.f64 	%fd27, [%rd74];
	st.local.f64 	[%rd2], %fd27;
	{ // callseq 31, 0
	.param .b64 param0;
	st.param.b64 	[param0], %rd69;
	.param .b64 param1;
	st.param.b64 	[param1], %rd7;
	.param .b32 retval0;
	call.uni (retval0), 
	vprintf, 
	(
	param0, 
	param1
	);
	ld.param.b32 	%r163, [retval0];
	} // callseq 31
	add.s32 	%r165, %r162, %r81;
	mul.wide.u32 	%rd75, %r165, 8;
	add.s64 	%rd76, %rd1, %rd75;
	ld.global.f64 	%fd28, [%rd76];
	st.local.f64 	[%rd2], %fd28;
	{ // callseq 32, 0
	.param .b64 param0;
	st.param.b64 	[param0], %rd69;
	.param .b64 param1;
	st.param.b64 	[param1], %rd7;
	.param .b32 retval0;
	call.uni (retval0), 
	vprintf, 
	(
	param0, 
	param1
	);
	ld.param.b32 	%r166, [retval0];
	} // callseq 32
	add.s32 	%r195, %r195, 4;
$L__BB0_12:
	setp.eq.s32 	%p13, %r4, 0;
	@%p13 bra 	$L__BB0_16;
	setp.eq.s32 	%p14, %r4, 1;
	mad.lo.s32 	%r72, %r195, %r81, %r177;
	mul.wide.u32 	%rd77, %r72, 8;
	add.s64 	%rd78, %rd1, %rd77;
	ld.global.f64 	%fd29, [%rd78];
	st.local.f64 	[%rd2], %fd29;
	cvta.global.u64 	%rd80, %rd79;
	{ // callseq 33, 0
	.param .b64 param0;
	st.param.b64 	[param0], %rd80;
	.param .b64 param1;
	st.param.b64 	[param1], %rd7;
	.param .b32 retval0;
	call.uni (retval0), 
	vprintf, 
	(
	param0, 
	param1
	);
	ld.param.b32 	%r168, [retval0];
	} // callseq 33
	@%p14 bra 	$L__BB0_16;
	setp.eq.s32 	%p15, %r4, 2;
	add.s32 	%r73, %r72, %r81;
	mul.wide.u32 	%rd82, %r73, 8;
	add.s64 	%rd83, %rd1, %rd82;
	ld.global.f64 	%fd30, [%rd83];
	st.local.f64 	[%rd2], %fd30;
	cvta.global.u64 	%rd85, %rd79;
	{ // callseq 34, 0
	.param .b64 param0;
	st.param.b64 	[param0], %rd85;
	.param .b64 param1;
	st.param.b64 	[param1], %rd7;
	.param .b32 retval0;
	call.uni (retval0), 
	vprintf, 
	(
	param0, 
	param1
	);
	ld.param.b32 	%r170, [retval0];
	} // callseq 34
	@%p15 bra 	$L__BB0_16;
	add.s32 	%r172, %r73, %r81;
	mul.wide.u32 	%rd87, %r172, 8;
	add.s64 	%rd88, %rd1, %rd87;
	ld.global.f64 	%fd31, [%rd88];
	st.local.f64 	[%rd2], %fd31;
	cvta.global.u64 	%rd90, %rd79;
	{ // callseq 35, 0
	.param .b64 param0;
	st.param.b64 	[param0], %rd90;
	.param .b64 param1;
	st.param.b64 	[param1], %rd7;
	.param .b32 retval0;
	call.uni (retval0), 
	vprintf, 
	(
	param0, 
	param1
	);
	ld.param.b32 	%r173, [retval0];
	} // callseq 35
$L__BB0_16:
	cvta.global.u64 	%rd93, %rd92;
	{ // callseq 36, 0
	.param .b64 param0;
	st.param.b64 	[param0], %rd93;
	.param .b64 param1;
	st.param.b64 	[param1], 0;
	.param .b32 retval0;
	call.uni (retval0), 
	vprintf, 
	(
	param0, 
	param1
	);
	ld.param.b32 	%r175, [retval0];
	} // callseq 36
	add.s32 	%r177, %r177, 1;
	setp.eq.s32 	%p16, %r177, %r81;
	@%p16 bra 	$L__BB0_23;
	bra.uni 	$L__BB0_3;
$L__BB0_17:
	add.s32 	%r83, %r81, -1;
	and.b32  	%r75, %r81, 3;
	setp.lt.u32 	%p3, %r83, 3;
	@%p3 bra 	$L__BB0_20;
	and.b32  	%r76, %r81, 2147483644;
	mov.b32 	%r197, 0;
	mov.u64 	%rd8, $str$1;
$L__BB0_19:
	cvta.global.u64 	%rd9, %rd8;
	{ // callseq 0, 0
	.param .b64 param0;
	st.param.b64 	[param0], %rd9;
	.param .b64 param1;
	st.param.b64 	[param1], 0;
	.param .b32 retval0;
	call.uni (retval0), 
	vprintf, 
	(
	param0, 
	param1
	);
	ld.param.b32 	%r85, [retval0];
	} // callseq 0
	{ // callseq 1, 0
	.param .b64 param0;
	st.param.b64 	[param0], %rd9;
	.param .b64 param1;
	st.param.b64 	[param1], 0;
	.param .b32 retval0;
	call.uni (retval0), 
	vprintf, 
	(
	param0, 
	param1
	);
	ld.param.b32 	%r87, [retval0];
	} // callseq 1
	{ // callseq 2, 0
	.param .b64 param0;
	st.param.b64 	[param0], %rd9;
	.param .b64 param1;
	st.param.b64 	[param1], 0;
	.param .b32 retval0;
	call.uni (retval0), 
	vprintf, 
	(
	param0, 
	param1
	);
	ld.param.b32 	%r89, [retval0];
	} // callseq 2
	{ // callseq 3, 0
	.param .b64 param0;
	st.param.b64 	[param0], %rd9;
	.param .b64 param1;
	st.param.b64 	[param1], 0;
	.param .b32 retval0;
	call.uni (retval0), 
	vprintf, 
	(
	param0, 
	param1
	);
	ld.param.b32 	%r91, [retval0];
	} // callseq 3
	add.s32 	%r197, %r197, 4;
	setp.ne.s32 	%p4, %r197, %r76;
	@%p4 bra 	$L__BB0_19;
$L__BB0_20:
	setp.eq.s32 	%p5, %r75, 0;
	@%p5 bra 	$L__BB0_23;
	mov.b32 	%r198, 0;
	mov.u64 	%rd10, $str$1;
$L__BB0_22:
	.pragma "nounroll";
	cvta.global.u64 	%rd11, %rd10;
	{ // callseq 4, 0
	.param .b64 param0;
	st.param.b64 	[param0], %rd11;
	.param .b64 param1;
	st.param.b64 	[param1], 0;
	.param .b32 retval0;
	call.uni (retval0), 
	vprintf, 
	(
	param0, 
	param1
	);
	ld.param.b32 	%r94, [retval0];
	} // callseq 4
	add.s32 	%r198, %r198, 1;
	setp.ne.s32 	%p6, %r198, %r75;
	@%p6 bra 	$L__BB0_22;
$L__BB0_23:
	ret;

}
	// .globl	_ZN3cub18CUB_300001_SM_10006detail11EmptyKernelIvEEvv
.visible .entry _ZN3cub18CUB_300001_SM_10006detail11EmptyKernelIvEEvv()
{


	ret;

}


// ===== COMPILED SASS (sm_100) =====

	.target	sm_100

	.elftype	@"ET_EXEC"


//--------------------- .note.nv.tkinfo           --------------------------
	.section	.note.nv.tkinfo,"",@"SHT_NOTE"
	.sectionflags	@"SHF_NOTE_NV_TKINFO"
	.tkinfo
        /*0018*/ 	.word	0x00000002
        /*0030*/ 	.string	""
        /*0030*/ 	.string	"ptxas"
        /*0030*/ 	.string	"Cuda compilation tools, release 13.0, V13.0.88"
        /*0030*/ 	.string	"Build cuda_13.0.r13.0/compiler.36424714_0"
        /*0030*/ 	.string	"-arch sm_100 -m 64 "



//--------------------- .note.nv.cuinfo           --------------------------
	.section	.note.nv.cuinfo,"",@"SHT_NOTE"
	.sectionflags	@"SHF_NOTE_NV_CUINFO"
        /*0018*/ 	.short	0x0002
        /*001a*/ 	.short	0x0064
        /*001c*/ 	.short	0x0082
	.zero		2


//--------------------- .nv.info                  --------------------------
	.section	.nv.info,"",@"SHT_CUDA_INFO"
	.align	4


	//----- nvinfo : EIATTR_REGCOUNT
	.align		4
        /*0000*/ 	.byte	0x04, 0x2f
        /*0002*/ 	.short	(.L_46 - .L_45)
	.align		4
.L_45:
        /*0004*/ 	.word	index@(_Z15cudaPrintMatrixiiPd)
        /*0008*/ 	.word	0x0000002a


	//----- nvinfo : EIATTR_FRAME_SIZE
	.align		4
.L_46:
        /*000c*/ 	.byte	0x04, 0x11
        /*000e*/ 	.short	(.L_48 - .L_47)
	.align		4
.L_47:
        /*0010*/ 	.word	index@(_Z15cudaPrintMatrixiiPd)
        /*0014*/ 	.word	0x00000008


	//----- nvinfo : EIATTR_REGCOUNT
	.align		4
.L_48:
        /*0018*/ 	.byte	0x04, 0x2f
        /*001a*/ 	.short	(.L_50 - .L_49)
	.align		4
.L_49:
        /*001c*/ 	.word	index@(_ZN3cub18CUB_300001_SM_10006detail11EmptyKernelIvEEvv)
        /*0020*/ 	.word	0x00000004


	//----- nvinfo : EIATTR_FRAME_SIZE
	.align		4
.L_50:
        /*0024*/ 	.byte	0x04, 0x11
        /*0026*/ 	.short	(.L_52 - .L_51)
	.align		4
.L_51:
        /*0028*/ 	.word	index@(_ZN3cub18CUB_300001_SM_10006detail11EmptyKernelIvEEvv)
        /*002c*/ 	.word	0x00000000


	//----- nvinfo : EIATTR_MIN_STACK_SIZE
	.align		4
.L_52:
        /*0030*/ 	.byte	0x04, 0x12
        /*0032*/ 	.short	(.L_54 - .L_53)
	.align		4
.L_53:
        /*0034*/ 	.word	index@(_ZN3cub18CUB_300001_SM_10006detail11EmptyKernelIvEEvv)
        /*0038*/ 	.word	0x00000000


	//----- nvinfo : EIATTR_MIN_STACK_SIZE
	.align		4
.L_54:
        /*003c*/ 	.byte	0x04, 0x12
        /*003e*/ 	.short	(.L_56 - .L_55)
	.align		4
.L_55:
        /*0040*/ 	.word	index@(_Z15cudaPrintMatrixiiPd)
        /*0044*/ 	.word	0x00000008
.L_56:


//--------------------- .nv.compat                --------------------------
	.section	.nv.compat,"",@"SHT_CUDA_COMPAT_INFO"
	.align	4
        /*0000*/ 	.byte	0x02, 0x09, 0x00, 0x00, 0x02, 0x02, 0x01, 0x00, 0x02, 0x05, 0x05, 0x00, 0x03, 0x07, 0x01, 0x01
        /*0010*/ 	.byte	0x02, 0x03, 0x00, 0x00, 0x02, 0x06, 0x01, 0x00, 0x04, 0x0b, 0x08, 0x00, 0x09, 0x00, 0x00, 0x00
        /*0020*/ 	.byte	0x00, 0x00, 0x00, 0x00


//--------------------- .nv.info._ZN3cub18CUB_300001_SM_10006detail11EmptyKernelIvEEvv --------------------------
	.section	.nv.info._ZN3cub18CUB_300001_SM_10006detail11EmptyKernelIvEEvv,"",@"SHT_CUDA_INFO"
	.sectionflags	@""
	.align	4


	//----- nvinfo : EIATTR_CUDA_API_VERSION
	.align		4
        /*0000*/ 	.byte	0x04, 0x37
        /*0002*/ 	.short	(.L_58 - .L_57)
.L_57:
        /*0004*/ 	.word	0x00000082


	//----- nvinfo : EIATTR_SPARSE_MMA_MASK
	.align		4
.L_58:
        /*0008*/ 	.byte	0x03, 0x50
        /*000a*/ 	.short	0x0000


	//----- nvinfo : EIATTR_MAXREG_COUNT
	.align		4
        /*000c*/ 	.byte	0x03, 0x1b
        /*000e*/ 	.short	0x00ff


	//----- nvinfo : EIATTR_MERCURY_ISA_VERSION
	.align		4
        /*0010*/ 	.byte	0x03, 0x5f
        /*0012*/ 	.short	0x0101


	//----- nvinfo : EIATTR_VRC_CTA_INIT_COUNT
	.align		4
        /*0014*/ 	.byte	0x02, 0x4a
	.zero		1
	.zero		1


	//----- nvinfo : EIATTR_EXIT_INSTR_OFFSETS
	.align		4
        /*0018*/ 	.byte	0x04, 0x1c
        /*001a*/ 	.short	(.L_60 - .L_59)


	//   ....[0]....
.L_59:
        /*001c*/ 	.word	0x00000010


	//----- nvinfo : EIATTR_SW_WAR
	.align		4
.L_60:
        /*0020*/ 	.byte	0x04, 0x36
        /*0022*/ 	.short	(.L_62 - .L_61)
.L_61:
        /*0024*/ 	.word	0x00000008
.L_62:


//--------------------- .nv.info._Z15cudaPrintMatrixiiPd --------------------------
	.section	.nv.info._Z15cudaPrintMatrixiiPd,"",@"SHT_CUDA_INFO"
	.sectionflags	@""
	.align	4


	//----- nvinfo : EIATTR_CUDA_API_VERSION
	.align		4
        /*0000*/ 	.byte	0x04, 0x37
        /*0002*/ 	.short	(.L_64 - .L_63)
.L_63:
        /*0004*/ 	.word	0x00000082


	//----- nvinfo : EIATTR_KPARAM_INFO
	.align		4
.L_64:
        /*0008*/ 	.byte	0x04, 0x17
        /*000a*/ 	.short	(.L_66 - .L_65)
.L_65:
        /*000c*/ 	.word	0x00000000
        /*0010*/ 	.short	0x0002
        /*0012*/ 	.short	0x0008
        /*0014*/ 	.byte	0x00, 0xf5, 0x21, 0x00


	//----- nvinfo : EIATTR_KPARAM_INFO
	.align		4
.L_66:
        /*0018*/ 	.byte	0x04, 0x17
        /*001a*/ 	.short	(.L_68 - .L_67)
.L_67:
        /*001c*/ 	.word	0x00000000
        /*0020*/ 	.short	0x0001
        /*0022*/ 	.short	0x0004
        /*0024*/ 	.byte	0x00, 0xf0, 0x11, 0x00


	//----- nvinfo : EIATTR_KPARAM_INFO
	.align		4
.L_68:
        /*0028*/ 	.byte	0x04, 0x17
        /*002a*/ 	.short	(.L_70 - .L_69)
.L_69:
        /*002c*/ 	.word	0x00000000
        /*0030*/ 	.short	0x0000
        /*0032*/ 	.short	0x0000
        /*0034*/ 	.byte	0x00, 0xf0, 0x11, 0x00


	//----- nvinfo : EIATTR_SPARSE_MMA_MASK
	.align		4
.L_70:
        /*0038*/ 	.byte	0x03, 0x50
        /*003a*/ 	.short	0x0000


	//----- nvinfo : EIATTR_MAXREG_COUNT
	.align		4
        /*003c*/ 	.byte	0x03, 0x1b
        /*003e*/ 	.short	0x00ff


	//----- nvinfo : EIATTR_EXTERNS
	.align		4
        /*0040*/ 	.byte	0x04, 0x0f
        /*0042*/ 	.short	(.L_72 - .L_71)


	//   ....[0]....
	.align		4
.L_71:
        /*0044*/ 	.word	index@(vprintf)


	//----- nvinfo : EIATTR_MERCURY_ISA_VERSION
	.align		4
.L_72:
        /*0048*/ 	.byte	0x03, 0x5f
        /*004a*/ 	.short	0x0101


	//----- nvinfo : EIATTR_VRC_CTA_INIT_COUNT
	.align		4
        /*004c*/ 	.byte	0x02, 0x4a
	.zero		1
	.zero		1


	//----- nvinfo : EIATTR_SYSCALL_OFFSETS
	.align		4
        /*0050*/ 	.byte	0x04, 0x46
        /*0052*/ 	.short	(.L_74 - .L_73)


	//   ....[0]....
.L_73:
        /*0054*/ 	.word	0x00000340


	//   ....[1]....
        /*0058*/ 	.word	0x00000410


	//   ....[2]....
        /*005c*/ 	.word	0x000004d0


	//   ....[3]....
        /*0060*/ 	.word	0x00000590


	//   ....[4]....
        /*0064*/ 	.word	0x00000650


	//   ....[5]....
        /*0068*/ 	.word	0x00000710


	//   ....[6]....
        /*006c*/ 	.word	0x000007d0


	//   ....[7]....
        /*0070*/ 	.word	0x00000890


	//   ....[8]....
        /*0074*/ 	.word	0x00000950


	//   ....[9]....
        /*0078*/ 	.word	0x00000a10


	//   ....[10]....
        /*007c*/ 	.word	0x00000ad0


	//   ....[11]....
        /*0080*/ 	.word	0x00000b90


	//   ....[12]....
        /*0084*/ 	.word	0x00000c50


	//   ....[13]....
        /*0088*/ 	.word	0x00000d10


	//   ....[14]....
        /*008c*/ 	.word	0x00000dd0


	//   ....[15]....
        /*0090*/ 	.word	0x00000e90


	//   ....[16]....
        /*0094*/ 	.word	0x00001160


	//   ....[17]....
        /*0098*/ 	.word	0x00001240


	//   ....[18]....
        /*009c*/ 	.word	0x00001320


	//   ....[19]....
        /*00a0*/ 	.word	0x00001400


	//   ....[20]....
        /*00a4*/ 	.word	0x000014e0


	//   ....[21]....
        /*00a8*/ 	.word	0x000015c0


	//   ....[22]....
        /*00ac*/ 	.word	0x000016a0


	//   ....[23]....
        /*00b0*/ 	.word	0x00001780


	//   ....[24]....
        /*00b4*/ 	.word	0x000018e0


	//   ....[25]....
        /*00b8*/ 	.word	0x000019c0


	//   ....[26]....
        /*00bc*/ 	.word	0x00001aa0


	//   ....[27]....
        /*00c0*/ 	.word	0x00001b80


	//   ....[28]....
        /*00c4*/ 	.word	0x00001cd0


	//   ....[29]....
        /*00c8*/ 	.word	0x00001df0


	//   ....[30]....
        /*00cc*/ 	.word	0x00001ef0


	//   ....[31]....
        /*00d0*/ 	.word	0x00001f70


	//   ....[32]....
        /*00d4*/ 	.word	0x000020e0


	//   ....[33]....
        /*00d8*/ 	.word	0x00002150


	//   ....[34]....
        /*00dc*/ 	.word	0x000021c0


	//   ....[35]....
        /*00e0*/ 	.word	0x00002230


	//   ....[36]....
        /*00e4*/ 	.word	0x00002340


	//----- nvinfo : EIATTR_EXIT_INSTR_OFFSETS
	.align		4
.L_74:
        /*00e8*/ 	.byte	0x04, 0x1c
        /*00ea*/ 	.short	(.L_76 - .L_75)


	//   ....[0]....
.L_75:
        /*00ec*/ 	.word	0x00000060


	//   ....[1]....
        /*00f0*/ 	.word	0x00001fb0


	//   ....[2]....
        /*00f4*/ 	.word	0x00002280


	//   ....[3]....
        /*00f8*/ 	.word	0x00002370


	//----- nvinfo : EIATTR_CRS_STACK_SIZE
	.align		4
.L_76:
        /*00fc*/ 	.byte	0x04, 0x1e
        /*00fe*/ 	.short	(.L_78 - .L_77)
.L_77:
        /*0100*/ 	.word	0x00000000


	//----- nvinfo : EIATTR_CBANK_PARAM_SIZE
	.align		4
.L_78:
        /*0104*/ 	.byte	0x03, 0x19
        /*0106*/ 	.short	0x0010


	//----- nvinfo : EIATTR_PARAM_CBANK
	.align		4
        /*0108*/ 	.byte	0x04, 0x0a
        /*010a*/ 	.short	(.L_80 - .L_79)
	.align		4
.L_79:
        /*010c*/ 	.word	index@(.nv.constant0._Z15cudaPrintMatrixiiPd)
        /*0110*/ 	.short	0x0380
        /*0112*/ 	.short	0x0010


	//----- nvinfo : EIATTR_SW_WAR
	.align		4
.L_80:
        /*0114*/ 	.byte	0x04, 0x36
        /*0116*/ 	.short	(.L_82 - .L_81)
.L_81:
        /*0118*/ 	.word	0x00000008
.L_82:


//--------------------- .nv.callgraph             --------------------------
	.section	.nv.callgraph,"",@"SHT_CUDA_CALLGRAPH"
	.align	4
	.sectionentsize	8
	.align		4
        /*0000*/ 	.word	0x00000000
	.align		4
        /*0004*/ 	.word	0xffffffff
	.align		4
        /*0008*/ 	.word	index@(_Z15cudaPrintMatrixiiPd)
	.align		4
        /*000c*/ 	.word	index@(vprintf)
	.align		4
        /*0010*/ 	.word	0x00000000
	.align		4
        /*0014*/ 	.word	0xfffffffe
	.align		4
        /*0018*/ 	.word	0x00000000
	.align		4
        /*001c*/ 	.word	0xfffffffd
	.align		4
        /*0020*/ 	.word	0x00000000
	.align		4
        /*0024*/ 	.word	0xfffffffc


//--------------------- .nv.constant4             --------------------------
	.section	.nv.constant4,"a",@progbits
	.align	8
	.align		8
.nv.constant4:
        /*0000*/ 	.dword	_ZN34_INTERNAL_432647f9_4_k_cu_6640f8004cuda3std3__45__cpo5beginE
	.align		8
        /*0008*/ 	.dword	_ZN34_INTERNAL_432647f9_4_k_cu_6640f8004cuda3std3__45__cpo3endE
	.align		8
        /*0010*/ 	.dword	_ZN34_INTERNAL_432647f9_4_k_cu_6640f8004cuda3std3__45__cpo6cbeginE
	.align		8
        /*0018*/ 	.dword	_ZN34_INTERNAL_432647f9_4_k_cu_6640f8004cuda3std3__45__cpo4cendE
	.align		8
        /*0020*/ 	.dword	_ZN34_INTERNAL_432647f9_4_k_cu_6640f8004cuda3std3__45__cpo6rbeginE
	.align		8
        /*0028*/ 	.dword	_ZN34_INTERNAL_432647f9_4_k_cu_6640f8004cuda3std3__45__cpo4rendE
	.align		8
        /*0030*/ 	.dword	_ZN34_INTERNAL_432647f9_4_k_cu_6640f8004cuda3std3__45__cpo7crbeginE
	.align		8
        /*0038*/ 	.dword	_ZN34_INTERNAL_432647f9_4_k_cu_6640f8004cuda3std3__45__cpo5crendE
	.align		8
        /*0040*/ 	.dword	_ZN34_INTERNAL_432647f9_4_k_cu_6640f8004cuda3std3__436_GLOBAL__N__432647f9_4_k_cu_6640f8006ignoreE
	.align		8
        /*0048*/ 	.dword	_ZN34_INTERNAL_432647f9_4_k_cu_6640f8004cuda3std3__419piecewise_constructE
	.align		8
        /*0050*/ 	.dword	_ZN34_INTERNAL_432647f9_4_k_cu_6640f8004cuda3std3__48in_placeE
	.align		8
        /*0058*/ 	.dword	_ZN34_INTERNAL_432647f9_4_k_cu_6640f8004cuda3std3__420unreachable_sentinelE
	.align		8
        /*0060*/ 	.dword	_ZN34_INTERNAL_432647f9_4_k_cu_6640f8004cuda3std3__47nulloptE
	.align		8
        /*0068*/ 	.dword	_ZN34_INTERNAL_432647f9_4_k_cu_6640f8004cuda3std3__48unexpectE
	.align		8
        /*0070*/ 	.dword	_ZN34_INTERNAL_432647f9_4_k_cu_6640f8004cuda3std6ranges3__45__cpo4swapE
	.align		8
        /*0078*/ 	.dword	_ZN34_INTERNAL_432647f9_4_k_cu_6640f8004cuda3std6ranges3__45__cpo9iter_moveE
	.align		8
        /*0080*/ 	.dword	_ZN34_INTERNAL_432647f9_4_k_cu_6640f8004cuda3std6ranges3__45__cpo5beginE
	.align		8
        /*0088*/ 	.dword	_ZN34_INTERNAL_432647f9_4_k_cu_6640f8004cuda3std6ranges3__45__cpo3endE
	.align		8
        /*0090*/ 	.dword	_ZN34_INTERNAL_432647f9_4_k_cu_6640f8004cuda3std6ranges3__45__cpo6cbeginE
	.align		8
        /*0098*/ 	.dword	_ZN34_INTERNAL_432647f9_4_k_cu_6640f8004cuda3std6ranges3__45__cpo4cendE
	.align		8
        /*00a0*/ 	.dword	_ZN34_INTERNAL_432647f9_4_k_cu_6640f8004cuda3std6ranges3__45__cpo7advanceE
	.align		8
        /*00a8*/ 	.dword	_ZN34_INTERNAL_432647f9_4_k_cu_6640f8004cuda3std6ranges3__45__cpo9iter_swapE
	.align		8
        /*00b0*/ 	.dword	_ZN34_INTERNAL_432647f9_4_k_cu_6640f8004cuda3std6ranges3__45__cpo4nextE
	.align		8
        /*00b8*/ 	.dword	_ZN34_INTERNAL_432647f9_4_k_cu_6640f8004cuda3std6ranges3__45__cpo4prevE
	.align		8
        /*00c0*/ 	.dword	_ZN34_INTERNAL_432647f9_4_k_cu_6640f8004cuda3std6ranges3__45__cpo4dataE
	.align		8
        /*00c8*/ 	.dword	_ZN34_INTERNAL_432647f9_4_k_cu_6640f8004cuda3std6ranges3__45__cpo5cdataE
	.align		8
        /*00d0*/ 	.dword	_ZN34_INTERNAL_432647f9_4_k_cu_6640f8004cuda3std6ranges3__45__cpo4sizeE
	.align		8
        /*00d8*/ 	.dword	_ZN34_INTERNAL_432647f9_4_k_cu_6640f8004cuda3std6ranges3__45__cpo5ssizeE
	.align		8
        /*00e0*/ 	.dword	_ZN34_INTERNAL_432647f9_4_k_cu_6640f8004cuda3std6ranges3__45__cpo8distanceE
	.align		8
        /*00e8*/ 	.dword	_ZN34_INTERNAL_432647f9_4_k_cu_6640f8006thrust24THRUST_300001_SM_1000_NS8cuda_cub3parE
	.align		8
        /*00f0*/ 	.dword	_ZN34_INTERNAL_432647f9_4_k_cu_6640f8006thrust24THRUST_300001_SM_1000_NS8cuda_cub10par_nosyncE
	.align		8
        /*00f8*/ 	.dword	_ZN34_INTERNAL_432647f9_4_k_cu_6640f8006thrust24THRUST_300001_SM_1000_NS6system6detail10sequential3seqE
	.align		8
        /*0100*/ 	.dword	_ZN34_INTERNAL_432647f9_4_k_cu_6640f8006thrust24THRUST_300001_SM_1000_NS12placeholders2_1E
	.align		8
        /*0108*/ 	.dword	_ZN34_INTERNAL_432647f9_4_k_cu_6640f8006thrust24THRUST_300001_SM_1000_NS12placeholders2_2E
	.align		8
        /*0110*/ 	.dword	_ZN34_INTERNAL_432647f9_4_k_cu_6640f8006thrust24THRUST_300001_SM_1000_NS12placeholders2_3E
	.align		8
        /*0118*/ 	.dword	_ZN34_INTERNAL_432647f9_4_k_cu_6640f8006thrust24THRUST_300001_SM_1000_NS12placeholders2_4E
	.align		8
        /*0120*/ 	.dword	_ZN34_INTERNAL_432647f9_4_k_cu_6640f8006thrust24THRUST_300001_SM_1000_NS12placeholders2_5E
	.align		8
        /*0128*/ 	.dword	_ZN34_INTERNAL_432647f9_4_k_cu_6640f8006thrust24THRUST_300001_SM_1000_NS12placeholders2_6E
	.align		8
        /*0130*/ 	.dword	_ZN34_INTERNAL_432647f9_4_k_cu_6640f8006thrust24THRUST_300001_SM_1000_NS12placeholders2_7E
	.align		8
        /*0138*/ 	.dword	_ZN34_INTERNAL_432647f9_4_k_cu_6640f8006thrust24THRUST_300001_SM_1000_NS12placeholders2_8E
	.align		8
        /*0140*/ 	.dword	_ZN34_INTERNAL_432647f9_4_k_cu_6640f8006thrust24THRUST_300001_SM_1000_NS12placeholders2_9E
	.align		8
        /*0148*/ 	.dword	_ZN34_INTERNAL_432647f9_4_k_cu_6640f8006thrust24THRUST_300001_SM_1000_NS12placeholders3_10E
	.align		8
        /*0150*/ 	.dword	_ZN34_INTERNAL_432647f9_4_k_cu_6640f8006thrust24THRUST_300001_SM_1000_NS3seqE
	.align		8
        /*0158*/ 	.dword	$str
	.align		8
        /*0160*/ 	.dword	$str$1
	.align		8
        /*0168*/ 	.dword	vprintf


//--------------------- .text._ZN3cub18CUB_300001_SM_10006detail11EmptyKernelIvEEvv --------------------------
	.section	.text._ZN3cub18CUB_300001_SM_10006detail11EmptyKernelIvEEvv,"ax",@progbits
	.align	128
        .global         _ZN3cub18CUB_300001_SM_10006detail11EmptyKernelIvEEvv
        .type           _ZN3cub18CUB_300001_SM_10006detail11EmptyKernelIvEEvv,@function
        .size           _ZN3cub18CUB_300001_SM_10006detail11EmptyKernelIvEEvv,(.L_x_49 - _ZN3cub18CUB_300001_SM_10006detail11EmptyKernelIvEEvv)
        .other          _ZN3cub18CUB_300001_SM_10006detail11EmptyKernelIvEEvv,@"STO_CUDA_ENTRY STV_DEFAULT"
_ZN3cub18CUB_300001_SM_10006detail11EmptyKernelIvEEvv:
.text._ZN3cub18CUB_300001_SM_10006detail11EmptyKernelIvEEvv:
[----:B------:R-:W-:Y:S01]  /*0000*/  LDC R1, c[0x0][0x37c] ;  /* 0x0000df00ff017b82 */ /* 0x000fe20000000800 */
[----:B------:R-:W-:Y:S05]  /*0010*/  EXIT ;  /* 0x000000000000794d */ /* 0x000fea0003800000 */
.L_x_0:
[----:B------:R-:W-:-:S00]  /*0020*/  BRA `(.L_x_0) ;  /* 0xfffffffc00fc7947 */ /* 0x000fc0000383ffff */
[----:B------:R-:W-:-:S00]  /*0030*/  NOP ;  /* 0x0000000000007918 */ /* 0x000fc00000000000 */
        /* <DEDUP_REMOVED lines=12> */
.L_x_49:


//--------------------- .text._Z15cudaPrintMatrixiiPd --------------------------
	.section	.text._Z15cudaPrintMatrixiiPd,"ax",@progbits
	.align	128
        .global         _Z15cudaPrintMatrixiiPd
        .type           _Z15cudaPrintMatrixiiPd,@function
        .size           _Z15cudaPrintMatrixiiPd,(.L_x_50 - _Z15cudaPrintMatrixiiPd)
        .other          _Z15cudaPrintMatrixiiPd,@"STO_CUDA_ENTRY STV_DEFAULT"
_Z15cudaPrintMatrixiiPd:
.text._Z15cudaPrintMatrixiiPd:
[----:B------:R-:W0:Y:S08]  /*0000*/  LDC R1, c[0x0][0x37c] ;  /* 0x0000df00ff017b82 */ /* 0x000e300000000800 */
[----:B------:R-:W1:Y:S01]  /*0010*/  LDC R17, c[0x0][0x380] ;  /* 0x0000e000ff117b82 */ /* 0x000e620000000800 */
[----:B------:R-:W2:Y:S01]  /*0020*/  LDCU UR4, c[0x0][0x2f8] ;  /* 0x00005f00ff0477ac */ /* 0x000ea20008000800 */
[----:B0-----:R-:W-:-:S05]  /*0030*/  VIADD R1, R1, 0xfffffff8 ;  /* 0xfffffff801017836 */ /* 0x001fca0000000000 */
[----:B--2---:R-:W-:Y:S02]  /*0040*/  IADD3 R16, P1, PT, R1, UR4, RZ ;  /* 0x0000000401107c10 */ /* 0x004fe4000ff3e0ff */
[----:B-1----:R-:W-:-:S13]  /*0050*/  ISETP.GE.AND P0, PT, R17, 0x1, PT ;  /* 0x000000011100780c */ /* 0x002fda0003f06270 */
[----:B------:R-:W-:Y:S05]  /*0060*/  @!P0 EXIT ;  /* 0x000000000000894d */ /* 0x000fea0003800000 */
[----:B------:R-:W0:Y:S01]  /*0070*/  LDCU UR5, c[0x0][0x384] ;  /* 0x00007080ff0577ac */ /* 0x000e220008000800 */
[----:B------:R-:W1:Y:S01]  /*0080*/  LDCU UR4, c[0x0][0x2fc] ;  /* 0x00005f80ff0477ac */ /* 0x000e620008000800 */
[----:B0-----:R-:W-:Y:S01]  /*0090*/  UISETP.GE.AND UP0, UPT, UR5, 0x1, UPT ;  /* 0x000000010500788c */ /* 0x001fe2000bf06270 */
[----:B-1----:R-:W-:-:S08]  /*00a0*/  IMAD.X R2, RZ, RZ, UR4, P1 ;  /* 0x00000004ff027e24 */ /* 0x002fd000088e06ff */
[----:B------:R-:W-:Y:S05]  /*00b0*/  BRA.U !UP0, `(.L_x_1) ;  /* 0x0000001d08c47547 */ /* 0x000fea000b800000 */
[----:B------:R-:W-:Y:S01]  /*00c0*/  SHF.L.U32 R37, R17, 0x4, RZ ;  /* 0x0000000411257819 */ /* 0x000fe200000006ff */
[----:B------:R-:W-:Y:S01]  /*00d0*/  IMAD.MOV.U32 R36, RZ, RZ, RZ ;  /* 0x000000ffff247224 */ /* 0x000fe200078e00ff */
[----:B------:R-:W0:Y:S06]  /*00e0*/  LDCU.64 UR36, c[0x0][0x358] ;  /* 0x00006b00ff2477ac */ /* 0x000e2c0008000a00 */
.L_x_39:
[----:B------:R-:W1:Y:S01]  /*00f0*/  LDCU UR4, c[0x0][0x384] ;  /* 0x00007080ff0477ac */ /* 0x000e620008000800 */
[----:B------:R-:W-:Y:S01]  /*0100*/  IMAD.MOV.U32 R19, RZ, RZ, RZ ;  /* 0x000000ffff137224 */ /* 0x000fe200078e00ff */
[----:B-1----:R-:W-:-:S09]  /*0110*/  UISETP.GE.U32.AND UP0, UPT, UR4, 0x10, UPT ;  /* 0x000000100400788c */ /* 0x002fd2000bf06070 */
[----:B------:R-:W-:Y:S05]  /*0120*/  BRA.U !UP0, `(.L_x_2) ;  /* 0x0000000d08b87547 */ /* 0x000fea000b800000 */
[----:B------:R-:W1:Y:S01]  /*0130*/  LDCU UR4, c[0x0][0x384] ;  /* 0x00007080ff0477ac */ /* 0x000e620008000800 */
[----:B------:R-:W2:Y:S01]  /*0140*/  LDC R3, c[0x0][0x380] ;  /* 0x0000e000ff037b82 */ /* 0x000ea20000000800 */
[----:B------:R-:W-:Y:S07]  /*0150*/  BSSY.RECONVERGENT B6, `(.L_x_3) ;  /* 0x00000e8000067945 */ /* 0x000fee0003800200 */
[----:B------:R-:W3:Y:S01]  /*0160*/  LDC.64 R38, c[0x0][0x388] ;  /* 0x0000e200ff267b82 */ /* 0x000ee20000000a00 */
[----:B-1----:R-:W-:-:S04]  /*0170*/  ULOP3.LUT UR4, UR4, 0x7ffffff0, URZ, 0xc0, !UPT ;  /* 0x7ffffff004047892 */ /* 0x002fc8000f8ec0ff */
[----:B------:R-:W-:Y:S01]  /*0180*/  UIADD3 UR4, UPT, UPT, -UR4, URZ, URZ ;  /* 0x000000ff04047290 */ /* 0x000fe2000fffe1ff */
[----:B--2---:R-:W-:Y:S01]  /*0190*/  IADD3 R18, PT, PT, R36, R3, RZ ;  /* 0x0000000324127210 */ /* 0x004fe20007ffe0ff */
[C-C-:B------:R-:W-:Y:S01]  /*01a0*/  IMAD R19, R3.reuse, 0x2, R36.reuse ;  /* 0x0000000203137824 */ /* 0x140fe200078e0224 */
[C---:B------:R-:W-:Y:S01]  /*01b0*/  LEA R27, R3.reuse, R36, 0x3 ;  /* 0x00000024031b7211 */ /* 0x040fe200078e18ff */
[C-C-:B------:R-:W-:Y:S02]  /*01c0*/  IMAD R22, R3.reuse, 0x3, R36.reuse ;  /* 0x0000000303167824 */ /* 0x140fe400078e0224 */
[C-C-:B------:R-:W-:Y:S02]  /*01d0*/  IMAD R23, R3.reuse, 0x4, R36.reuse ;  /* 0x0000000403177824 */ /* 0x140fe400078e0224 */
[C-C-:B------:R-:W-:Y:S02]  /*01e0*/  IMAD R24, R3.reuse, 0x5, R36.reuse ;  /* 0x0000000503187824 */ /* 0x140fe400078e0224 */
[----:B------:R-:W-:-:S02]  /*01f0*/  IMAD R25, R3, 0x6, R36 ;  /* 0x0000000603197824 */ /* 0x000fc400078e0224 */
[C-C-:B------:R-:W-:Y:S02]  /*0200*/  IMAD R26, R3.reuse, 0x7, R36.reuse ;  /* 0x00000007031a7824 */ /* 0x140fe400078e0224 */
[C-C-:B------:R-:W-:Y:S02]  /*0210*/  IMAD R28, R3.reuse, 0x9, R36.reuse ;  /* 0x00000009031c7824 */ /* 0x140fe400078e0224 */
[C-C-:B------:R-:W-:Y:S02]  /*0220*/  IMAD R29, R3.reuse, 0xa, R36.reuse ;  /* 0x0000000a031d7824 */ /* 0x140fe400078e0224 */
[C-C-:B------:R-:W-:Y:S02]  /*0230*/  IMAD R30, R3.reuse, 0xb, R36.reuse ;  /* 0x0000000b031e7824 */ /* 0x140fe400078e0224 */
[C-C-:B------:R-:W-:Y:S02]  /*0240*/  IMAD R31, R3.reuse, 0xc, R36.reuse ;  /* 0x0000000c031f7824 */ /* 0x140fe400078e0224 */
[----:B------:R-:W-:-:S02]  /*0250*/  IMAD R32, R3, 0xd, R36 ;  /* 0x0000000d03207824 */ /* 0x000fc400078e0224 */
[C-C-:B------:R-:W-:Y:S02]  /*0260*/  IMAD R33, R3.reuse, 0xe, R36.reuse ;  /* 0x0000000e03217824 */ /* 0x140fe400078e0224 */
[----:B------:R-:W-:Y:S02]  /*0270*/  IMAD R34, R3, 0xf, R36 ;  /* 0x0000000f03227824 */ /* 0x000fe400078e0224 */
[----:B---3--:R-:W-:-:S04]  /*0280*/  IMAD.WIDE.U32 R38, R36, 0x8, R38 ;  /* 0x0000000824267825 */ /* 0x008fc800078e0026 */
[----:B------:R-:W-:-:S07]  /*0290*/  IMAD.U32 R35, RZ, RZ, UR4 ;  /* 0x00000004ff237e24 */ /* 0x000fce000f8e00ff */
.L_x_20:
[----:B0-----:R-:W2:Y:S01]  /*02a0*/  LDG.E.64 R10, desc[UR36][R38.64] ;  /* 0x00000024260a7981 */ /* 0x001ea2000c1e1b00 */
[----:B------:R-:W-:Y:S01]  /*02b0*/  MOV R8, 0x168 ;  /* 0x0000016800087802 */ /* 0x000fe20000000f00 */
[----:B------:R-:W0:Y:S01]  /*02c0*/  LDCU.64 UR4, c[0x4][0x158] ;  /* 0x01002b00ff0477ac */ /* 0x000e220008000a00 */
[----:B------:R-:W-:Y:S02]  /*02d0*/  IMAD.MOV.U32 R6, RZ, RZ, R16 ;  /* 0x000000ffff067224 */ /* 0x000fe400078e0010 */
[----:B------:R-:W-:Y:S02]  /*02e0*/  IMAD.MOV.U32 R7, RZ, RZ, R2 ;  /* 0x000000ffff077224 */ /* 0x000fe400078e0002 */
[----:B------:R-:W1:Y:S01]  /*02f0*/  LDC.64 R8, c[0x4][R8] ;  /* 0x0100000008087b82 */ /* 0x000e620000000a00 */
[----:B0-----:R-:W-:Y:S01]  /*0300*/  IMAD.U32 R4, RZ, RZ, UR4 ;  /* 0x00000004ff047e24 */ /* 0x001fe2000f8e00ff */
[----:B------:R-:W-:Y:S01]  /*0310*/  MOV R5, UR5 ;  /* 0x0000000500057c02 */ /* 0x000fe20008000f00 */
[----:B-12---:R0:W-:Y:S06]  /*0320*/  STL.64 [R1], R10 ;  /* 0x0000000a01007387 */ /* 0x0061ec0000100a00 */
[----:B------:R-:W-:-:S07]  /*0330*/  LEPC R20, `(.L_x_4) ;  /* 0x000000001014794e */ /* 0x000fce0000000000 */
[----:B0-----:R-:W-:Y:S05]  /*0340*/  CALL.ABS.NOINC R8 ;  /* 0x0000000008007343 */ /* 0x001fea0003c00000 */
.L_x_4:
[----:B------:R-:W0:Y:S01]  /*0350*/  LDC.64 R4, c[0x0][0x388] ;  /* 0x0000e200ff047b82 */ /* 0x000e220000000a00 */
[----:B------:R-:W1:Y:S01]  /*0360*/  LDCU.64 UR4, c[0x4][0x158] ;  /* 0x01002b00ff0477ac */ /* 0x000e620008000a00 */
[----:B0-----:R-:W-:-:S06]  /*0370*/  IMAD.WIDE.U32 R10, R18, 0x8, R4 ;  /* 0x00000008120a7825 */ /* 0x001fcc00078e0004 */
[----:B------:R-:W2:Y:S01]  /*0380*/  LDG.E.64 R10, desc[UR36][R10.64] ;  /* 0x000000240a0a7981 */ /* 0x000ea2000c1e1b00 */
[----:B------:R-:W-:Y:S01]  /*0390*/  MOV R17, 0x168 ;  /* 0x0000016800117802 */ /* 0x000fe20000000f00 */
[----:B-1----:R-:W-:Y:S01]  /*03a0*/  IMAD.U32 R5, RZ, RZ, UR5 ;  /* 0x00000005ff057e24 */ /* 0x002fe2000f8e00ff */
[----:B------:R-:W-:Y:S01]  /*03b0*/  MOV R4, UR4 ;  /* 0x0000000400047c02 */ /* 0x000fe20008000f00 */
[----:B------:R-:W-:Y:S01]  /*03c0*/  IMAD.MOV.U32 R6, RZ, RZ, R16 ;  /* 0x000000ffff067224 */ /* 0x000fe200078e0010 */
[----:B------:R0:W1:Y:S01]  /*03d0*/  LDC.64 R8, c[0x4][R17] ;  /* 0x0100000011087b82 */ /* 0x0000620000000a00 */
[----:B------:R-:W-:Y:S01]  /*03e0*/  MOV R7, R2 ;  /* 0x0000000200077202 */ /* 0x000fe20000000f00 */
[----:B-12---:R0:W-:Y:S06]  /*03f0*/  STL.64 [R1], R10 ;  /* 0x0000000a01007387 */ /* 0x0061ec0000100a00 */
[----:B------:R-:W-:-:S07]  /*0400*/  LEPC R20, `(.L_x_5) ;  /* 0x000000001014794e */ /* 0x000fce0000000000 */
[----:B0-----:R-:W-:Y:S05]  /*0410*/  CALL.ABS.NOINC R8 ;  /* 0x0000000008007343 */ /* 0x001fea0003c00000 */
.L_x_5:
[----:B------:R-:W0:Y:S01]  /*0420*/  LDC.64 R4, c[0x0][0x388] ;  /* 0x0000e200ff047b82 */ /* 0x000e220000000a00 */
[----:B------:R-:W1:Y:S01]  /*0430*/  LDCU.64 UR4, c[0x4][0x158] ;  /* 0x01002b00ff0477ac */ /* 0x000e620008000a00 */
[----:B0-----:R-:W-:-:S06]  /*0440*/  IMAD.WIDE.U32 R10, R19, 0x8, R4 ;  /* 0x00000008130a7825 */ /* 0x001fcc00078e0004 */
[----:B------:R-:W2:Y:S01]  /*0450*/  LDG.E.64 R10, desc[UR36][R10.64] ;  /* 0x000000240a0a7981 */ /* 0x000ea2000c1e1b00 */
[----:B------:R0:W3:Y:S01]  /*0460*/  LDC.64 R8, c[0x4][R17] ;  /* 0x0100000011087b82 */ /* 0x0000e20000000a00 */
[----:B-1----:R-:W-:Y:S01]  /*0470*/  IMAD.U32 R4, RZ, RZ, UR4 ;  /* 0x00000004ff047e24 */ /* 0x002fe2000f8e00ff */
[----:B------:R-:W-:Y:S01]  /*0480*/  MOV R6, R16 ;  /* 0x0000001000067202 */ /* 0x000fe20000000f00 */
[----:B------:R-:W-:Y:S02]  /*0490*/  IMAD.U32 R5, RZ, RZ, UR5 ;  /* 0x00000005ff057e24 */ /* 0x000fe4000f8e00ff */
[----:B------:R-:W-:Y:S01]  /*04a0*/  IMAD.MOV.U32 R7, RZ, RZ, R2 ;  /* 0x000000ffff077224 */ /* 0x000fe200078e0002 */
[----:B--23--:R0:W-:Y:S06]  /*04b0*/  STL.64 [R1], R10 ;  /* 0x0000000a01007387 */ /* 0x00c1ec0000100a00 */
[----:B------:R-:W-:-:S07]  /*04c0*/  LEPC R20, `(.L_x_6) ;  /* 0x000000001014794e */ /* 0x000fce0000000000 */
[----:B0-----:R-:W-:Y:S05]  /*04d0*/  CALL.ABS.NOINC R8 ;  /* 0x0000000008007343 */ /* 0x001fea0003c00000 */
.L_x_6:
[----:B------:R-:W0:Y:S01]  /*04e0*/  LDC.64 R4, c[0x0][0x388] ;  /* 0x0000e200ff047b82 */ /* 0x000e220000000a00 */
[----:B------:R-:W1:Y:S01]  /*04f0*/  LDCU.64 UR4, c[0x4][0x158] ;  /* 0x01002b00ff0477ac */ /* 0x000e620008000a00 */
[----:B0-----:R-:W-:-:S06]  /*0500*/  IMAD.WIDE.U32 R10, R22, 0x8, R4 ;  /* 0x00000008160a7825 */ /* 0x001fcc00078e0004 */
[----:B------:R-:W2:Y:S01]  /*0510*/  LDG.E.64 R10, desc[UR36][R10.64] ;  /* 0x000000240a0a7981 */ /* 0x000ea2000c1e1b00 */
[----:B------:R0:W3:Y:S01]  /*0520*/  LDC.64 R8, c[0x4][R17] ;  /* 0x0100000011087b82 */ /* 0x0000e20000000a00 */
[----:B-1----:R-:W-:Y:S01]  /*0530*/  IMAD.U32 R4, RZ, RZ, UR4 ;  /* 0x00000004ff047e24 */ /* 0x002fe2000f8e00ff */
[----:B------:R-:W-:Y:S01]  /*0540*/  MOV R5, UR5 ;  /* 0x0000000500057c02 */ /* 0x000fe20008000f00 */
[----:B------:R-:W-:Y:S02]  /*0550*/  IMAD.MOV.U32 R6, RZ, RZ, R16 ;  /* 0x000000ffff067224 */ /* 0x000fe400078e0010 */
[----:B------:R-:W-:Y:S01]  /*0560*/  IMAD.MOV.U32 R7, RZ, RZ, R2 ;  /* 0x000000ffff077224 */ /* 0x000fe200078e0002 */
[----:B--23--:R0:W-:Y:S06]  /*0570*/  STL.64 [R1], R10 ;  /* 0x0000000a01007387 */ /* 0x00c1ec0000100a00 */
[----:B------:R-:W-:-:S07]  /*0580*/  LEPC R20, `(.L_x_7) ;  /* 0x000000001014794e */ /* 0x000fce0000000000 */
[----:B0-----:R-:W-:Y:S05]  /*0590*/  CALL.ABS.NOINC R8 ;  /* 0x0000000008007343 */ /* 0x001fea0003c00000 */
.L_x_7:
[----:B------:R-:W0:Y:S01]  /*05a0*/  LDC.64 R4, c[0x0][0x388] ;  /* 0x0000e200ff047b82 */ /* 0x000e220000000a00 */
[----:B------:R-:W1:Y:S01]  /*05b0*/  LDCU.64 UR4, c[0x4][0x158] ;  /* 0x01002b00ff0477ac */ /* 0x000e620008000a00 */
[----:B0-----:R-:W-:-:S06]  /*05c0*/  IMAD.WIDE.U32 R10, R23, 0x8, R4 ;  /* 0x00000008170a7825 */ /* 0x001fcc00078e0004 */
[----:B------:R-:W2:Y:S01]  /*05d0*/  LDG.E.64 R10, desc[UR36][R10.64] ;  /* 0x000000240a0a7981 */ /* 0x000ea2000c1e1b00 */
[----:B------:R0:W3:Y:S01]  /*05e0*/  LDC.64 R8, c[0x4][R17] ;  /* 0x0100000011087b82 */ /* 0x0000e20000000a00 */
[----:B-1----:R-:W-:Y:S01]  /*05f0*/  MOV R4, UR4 ;  /* 0x0000000400047c02 */ /* 0x002fe20008000f00 */
[----:B------:R-:W-:Y:S01]  /*0600*/  IMAD.U32 R5, RZ, RZ, UR5 ;  /* 0x00000005ff057e24 */ /* 0x000fe2000f8e00ff */
[----:B------:R-:W-:Y:S01]  /*0610*/  MOV R7, R2 ;  /* 0x0000000200077202 */ /* 0x000fe20000000f00 */
[----:B------:R-:W-:Y:S01]  /*0620*/  IMAD.MOV.U32 R6, RZ, RZ, R16 ;  /* 0x000000ffff067224 */ /* 0x000fe200078e0010 */
[----:B--23--:R0:W-:Y:S06]  /*0630*/  STL.64 [R1], R10 ;  /* 0x0000000a01007387 */ /* 0x00c1ec0000100a00 */
[----:B------:R-:W-:-:S07]  /*0640*/  LEPC R20, `(.L_x_8) ;  /* 0x000000001014794e */ /* 0x000fce0000000000 */
[----:B0-----:R-:W-:Y:S05]  /*0650*/  CALL.ABS.NOINC R8 ;  /* 0x0000000008007343 */ /* 0x001fea0003c00000 */
.L_x_8:
        /* <DEDUP_REMOVED lines=12> */
.L_x_9:
        /* <DEDUP_REMOVED lines=12> */
.L_x_10:
        /* <DEDUP_REMOVED lines=12> */
.L_x_11:
        /* <DEDUP_REMOVED lines=12> */
.L_x_12:
        /* <DEDUP_REMOVED lines=12> */
.L_x_13:
        /* <DEDUP_REMOVED lines=12> */
.L_x_14:
        /* <DEDUP_REMOVED lines=12> */
.L_x_15:
        /* <DEDUP_REMOVED lines=12> */
.L_x_16:
        /* <DEDUP_REMOVED lines=12> */
.L_x_17:
        /* <DEDUP_REMOVED lines=12> */
.L_x_18:
        /* <DEDUP_REMOVED lines=12> */
.L_x_19:
[----:B------:R-:W-:Y:S01]  /*0ea0*/  IADD3 R35, PT, PT, R35, 0x10, RZ ;  /* 0x0000001023237810 */ /* 0x000fe20007ffe0ff */
[C---:B------:R-:W-:Y:S01]  /*0eb0*/  IMAD.IADD R18, R37.reuse, 0x1, R18 ;  /* 0x0000000125127824 */ /* 0x040fe200078e0212 */
[C---:B------:R-:W-:Y:S01]  /*0ec0*/  IADD3 R22, PT, PT, R37.reuse, R22, RZ ;  /* 0x0000001625167210 */ /* 0x040fe20007ffe0ff */
[----:B------:R-:W-:Y:S01]  /*0ed0*/  IMAD.IADD R19, R37, 0x1, R19 ;  /* 0x0000000125137824 */ /* 0x000fe200078e0213 */
[----:B------:R-:W-:Y:S01]  /*0ee0*/  ISETP.NE.AND P0, PT, R35, RZ, PT ;  /* 0x000000ff2300720c */ /* 0x000fe20003f05270 */
[C---:B------:R-:W-:Y:S01]  /*0ef0*/  IMAD.IADD R23, R37.reuse, 0x1, R23 ;  /* 0x0000000125177824 */ /* 0x040fe200078e0217 */
[C---:B------:R-:W-:Y:S01]  /*0f00*/  IADD3 R25, PT, PT, R37.reuse, R25, RZ ;  /* 0x0000001925197210 */ /* 0x040fe20007ffe0ff */
[C---:B------:R-:W-:Y:S01]  /*0f10*/  IMAD.IADD R24, R37.reuse, 0x1, R24 ;  /* 0x0000000125187824 */ /* 0x040fe200078e0218 */
[C---:B------:R-:W-:Y:S01]  /*0f20*/  IADD3 R28, PT, PT, R37.reuse, R28, RZ ;  /* 0x0000001c251c7210 */ /* 0x040fe20007ffe0ff */
[C---:B------:R-:W-:Y:S01]  /*0f30*/  IMAD.IADD R26, R37.reuse, 0x1, R26 ;  /* 0x00000001251a7824 */ /* 0x040fe200078e021a */
[C---:B------:R-:W-:Y:S01]  /*0f40*/  IADD3 R31, PT, PT, R37.reuse, R31, RZ ;  /* 0x0000001f251f7210 */ /* 0x040fe20007ffe0ff */
[C---:B------:R-:W-:Y:S01]  /*0f50*/  IMAD.IADD R27, R37.reuse, 0x1, R27 ;  /* 0x00000001251b7824 */ /* 0x040fe200078e021b */
[C---:B------:R-:W-:Y:S01]  /*0f60*/  IADD3 R34, PT, PT, R37.reuse, R34, RZ ;  /* 0x0000002225227210 */ /* 0x040fe20007ffe0ff */
[----:B------:R-:W-:-:S02]  /*0f70*/  IMAD.IADD R29, R37, 0x1, R29 ;  /* 0x00000001251d7824 */ /* 0x000fc400078e021d */
[C---:B------:R-:W-:Y:S02]  /*0f80*/  IMAD.IADD R30, R37.reuse, 0x1, R30 ;  /* 0x00000001251e7824 */ /* 0x040fe400078e021e */
[C---:B------:R-:W-:Y:S02]  /*0f90*/  IMAD.IADD R32, R37.reuse, 0x1, R32 ;  /* 0x0000000125207824 */ /* 0x040fe400078e0220 */
[C---:B------:R-:W-:Y:S02]  /*0fa0*/  IMAD.IADD R33, R37.reuse, 0x1, R33 ;  /* 0x0000000125217824 */ /* 0x040fe400078e0221 */
[----:B------:R-:W-:Y:S01]  /*0fb0*/  IMAD.WIDE.U32 R38, R37, 0x8, R38 ;  /* 0x0000000825267825 */ /* 0x000fe200078e0026 */
[----:B------:R-:W-:Y:S06]  /*0fc0*/  @P0 BRA `(.L_x_20) ;  /* 0xfffffff000b40947 */ /* 0x000fec000383ffff */
[----:B------:R-:W-:Y:S05]  /*0fd0*/  BSYNC.RECONVERGENT B6 ;  /* 0x0000000000067941 */ /* 0x000fea0003800200 */
.L_x_3:
[----:B------:R-:W0:Y:S02]  /*0fe0*/  LDCU UR4, c[0x0][0x384] ;  /* 0x00007080ff0477ac */ /* 0x000e240008000800 */
[----:B0-----:R-:W-:-:S06]  /*0ff0*/  ULOP3.LUT UR4, UR4, 0x7ffffff0, URZ, 0xc0, !UPT ;  /* 0x7ffffff004047892 */ /* 0x001fcc000f8ec0ff */
[----:B------:R-:W-:-:S07]  /*1000*/  IMAD.U32 R19, RZ, RZ, UR4 ;  /* 0x00000004ff137e24 */ /* 0x000fce000f8e00ff */
.L_x_2:
[----:B------:R-:W1:Y:S02]  /*1010*/  LDC R18, c[0x0][0x384] ;  /* 0x0000e100ff127b82 */ /* 0x000e640000000800 */
[----:B-1----:R-:W-:-:S04]  /*1020*/  LOP3.LUT R0, R18, 0xf, RZ, 0xc0, !PT ;  /* 0x0000000f12007812 */ /* 0x002fc800078ec0ff */
[----:B------:R-:W-:-:S13]  /*1030*/  ISETP.NE.AND P0, PT, R0, RZ, PT ;  /* 0x000000ff0000720c */ /* 0x000fda0003f05270 */
[----:B------:R-:W-:Y:S05]  /*1040*/  @!P0 BRA `(.L_x_21) ;  /* 0x0000000c00ac8947 */ /* 0x000fea0003800000 */
[----:B------:R-:W-:-:S05]  /*1050*/  VIADD R0, R0, 0xffffffff ;  /* 0xffffffff00007836 */ /* 0x000fca0000000000 */
[----:B------:R-:W-:-:S13]  /*1060*/  ISETP.GE.U32.AND P0, PT, R0, 0x7, PT ;  /* 0x000000070000780c */ /* 0x000fda0003f06070 */
[----:B------:R-:W-:Y:S05]  /*1070*/  @!P0 BRA `(.L_x_22) ;  /* 0x0000000400c88947 */ /* 0x000fea0003800000 */
[----:B------:R-:W1:Y:S01]  /*1080*/  LDC.64 R8, c[0x0][0x388] ;  /* 0x0000e200ff087b82 */ /* 0x000e620000000a00 */
[----:B------:R-:W2:Y:S02]  /*1090*/  LDCU UR4, c[0x0][0x380] ;  /* 0x00007000ff0477ac */ /* 0x000ea40008000800 */
[----:B--2---:R-:W-:Y:S01]  /*10a0*/  IMAD R23, R19, UR4, R36 ;  /* 0x0000000413177c24 */ /* 0x004fe2000f8e0224 */
[----:B------:R-:W-:Y:S01]  /*10b0*/  MOV R17, 0x168 ;  /* 0x0000016800117802 */ /* 0x000fe20000000f00 */
[----:B------:R-:W2:Y:S02]  /*10c0*/  LDCU.64 UR4, c[0x4][0x158] ;  /* 0x01002b00ff0477ac */ /* 0x000ea40008000a00 */
[----:B-1----:R-:W-:-:S06]  /*10d0*/  IMAD.WIDE.U32 R8, R23, 0x8, R8 ;  /* 0x0000000817087825 */ /* 0x002fcc00078e0008 */
[----:B0-----:R-:W3:Y:S01]  /*10e0*/  LDG.E.64 R8, desc[UR36][R8.64] ;  /* 0x0000002408087981 */ /* 0x001ee2000c1e1b00 */
[----:B------:R0:W1:Y:S01]  /*10f0*/  LDC.64 R10, c[0x4][R17] ;  /* 0x01000000110a7b82 */ /* 0x0000620000000a00 */
[----:B------:R-:W-:Y:S01]  /*1100*/  MOV R6, R16 ;  /* 0x0000001000067202 */ /* 0x000fe20000000f00 */
[----:B------:R-:W-:Y:S01]  /*1110*/  IMAD.MOV.U32 R7, RZ, RZ, R2 ;  /* 0x000000ffff077224 */ /* 0x000fe200078e0002 */
[----:B--2---:R-:W-:Y:S01]  /*1120*/  MOV R4, UR4 ;  /* 0x0000000400047c02 */ /* 0x004fe20008000f00 */
[----:B------:R-:W-:Y:S01]  /*1130*/  IMAD.U32 R5, RZ, RZ, UR5 ;  /* 0x00000005ff057e24 */ /* 0x000fe2000f8e00ff */
[----:B-1-3--:R0:W-:Y:S06]  /*1140*/  STL.64 [R1], R8 ;  /* 0x0000000801007387 */ /* 0x00a1ec0000100a00 */
[----:B------:R-:W-:-:S07]  /*1150*/  LEPC R20, `(.L_x_23) ;  /* 0x000000001014794e */ /* 0x000fce0000000000 */
[----:B0-----:R-:W-:Y:S05]  /*1160*/  CALL.ABS.NOINC R10 ;  /* 0x000000000a007343 */ /* 0x001fea0003c00000 */
.L_x_23:
[----:B------:R-:W0:Y:S01]  /*1170*/  LDC.64 R8, c[0x0][0x388] ;  /* 0x0000e200ff087b82 */ /* 0x000e220000000a00 */
[----:B------:R-:W1:Y:S02]  /*1180*/  LDCU UR4, c[0x0][0x380] ;  /* 0x00007000ff0477ac */ /* 0x000e640008000800 */
[----:B-1----:R-:W-:-:S05]  /*1190*/  IADD3 R23, PT, PT, R23, UR4, RZ ;  /* 0x0000000417177c10 */ /* 0x002fca000fffe0ff */
[----:B------:R1:W2:Y:S01]  /*11a0*/  LDC.64 R10, c[0x4][R17] ;  /* 0x01000000110a7b82 */ /* 0x0002a20000000a00 */
[----:B------:R-:W3:Y:S01]  /*11b0*/  LDCU.64 UR4, c[0x4][0x158] ;  /* 0x01002b00ff0477ac */ /* 0x000ee20008000a00 */
[----:B0-----:R-:W-:-:S06]  /*11c0*/  IMAD.WIDE.U32 R8, R23, 0x8, R8 ;  /* 0x0000000817087825 */ /* 0x001fcc00078e0008 */
[----:B------:R-:W4:Y:S01]  /*11d0*/  LDG.E.64 R8, desc[UR36][R8.64] ;  /* 0x0000002408087981 */ /* 0x000f22000c1e1b00 */
[----:B------:R-:W-:Y:S01]  /*11e0*/  IMAD.MOV.U32 R6, RZ, RZ, R16 ;  /* 0x000000ffff067224 */ /* 0x000fe200078e0010 */
[----:B------:R-:W-:Y:S01]  /*11f0*/  MOV R7, R2 ;  /* 0x0000000200077202 */ /* 0x000fe20000000f00 */
[----:B---3--:R-:W-:Y:S01]  /*1200*/  IMAD.U32 R4, RZ, RZ, UR4 ;  /* 0x00000004ff047e24 */ /* 0x008fe2000f8e00ff */
[----:B------:R-:W-:Y:S01]  /*1210*/  MOV R5, UR5 ;  /* 0x0000000500057c02 */ /* 0x000fe20008000f00 */
[----:B--2-4-:R1:W-:Y:S06]  /*1220*/  STL.64 [R1], R8 ;  /* 0x0000000801007387 */ /* 0x0143ec0000100a00 */
[----:B------:R-:W-:-:S07]  /*1230*/  LEPC R20, `(.L_x_24) ;  /* 0x000000001014794e */ /* 0x000fce0000000000 */
[----:B-1----:R-:W-:Y:S05]  /*1240*/  CALL.ABS.NOINC R10 ;  /* 0x000000000a007343 */ /* 0x002fea0003c00000 */
.L_x_24:
[----:B------:R-:W0:Y:S01]  /*1250*/  LDC.64 R8, c[0x0][0x388] ;  /* 0x0000e200ff087b82 */ /* 0x000e220000000a00 */
[----:B------:R-:W1:Y:S02]  /*1260*/  LDCU UR4, c[0x0][0x380] ;  /* 0x00007000ff0477ac */ /* 0x000e640008000800 */
[----:B-1----:R-:W-:-:S05]  /*1270*/  VIADD R23, R23, UR4 ;  /* 0x0000000417177c36 */ /* 0x002fca0008000000 */
[----:B------:R1:W2:Y:S01]  /*1280*/  LDC.64 R10, c[0x4][R17] ;  /* 0x01000000110a7b82 */ /* 0x0002a20000000a00 */
[----:B------:R-:W3:Y:S01]  /*1290*/  LDCU.64 UR4, c[0x4][0x158] ;  /* 0x01002b00ff0477ac */ /* 0x000ee20008000a00 */
[----:B0-----:R-:W-:-:S06]  /*12a0*/  IMAD.WIDE.U32 R8, R23, 0x8, R8 ;  /* 0x0000000817087825 */ /* 0x001fcc00078e0008 */
[----:B------:R-:W4:Y:S01]  /*12b0*/  LDG.E.64 R8, desc[UR36][R8.64] ;  /* 0x0000002408087981 */ /* 0x000f22000c1e1b00 */
[----:B------:R-:W-:Y:S01]  /*12c0*/  MOV R6, R16 ;  /* 0x0000001000067202 */ /* 0x000fe20000000f00 */
[----:B------:R-:W-:Y:S01]  /*12d0*/  IMAD.MOV.U32 R7, RZ, RZ, R2 ;  /* 0x000000ffff077224 */ /* 0x000fe200078e0002 */
[----:B---3--:R-:W-:Y:S01]  /*12e0*/  MOV R4, UR4 ;  /* 0x0000000400047c02 */ /* 0x008fe20008000f00 */
[----:B------:R-:W-:Y:S01]  /*12f0*/  IMAD.U32 R5, RZ, RZ, UR5 ;  /* 0x00000005ff057e24 */ /* 0x000fe2000f8e00ff */
[----:B--2-4-:R1:W-:Y:S06]  /*1300*/  STL.64 [R1], R8 ;  /* 0x0000000801007387 */ /* 0x0143ec0000100a00 */
[----:B------:R-:W-:-:S07]  /*1310*/  LEPC R20, `(.L_x_25) ;  /* 0x000000001014794e */ /* 0x000fce0000000000 */
[----:B-1----:R-:W-:Y:S05]  /*1320*/  CALL.ABS.NOINC R10 ;  /* 0x000000000a007343 */ /* 0x002fea0003c00000 */
.L_x_25:
        /* <DEDUP_REMOVED lines=14> */
.L_x_26:
        /* <DEDUP_REMOVED lines=14> */
.L_x_27:
        /* <DEDUP_REMOVED lines=14> */
.L_x_28:
        /* <DEDUP_REMOVED lines=14> */
.L_x_29:
        /* <DEDUP_REMOVED lines=14> */
.L_x_30:
[----:B------:R-:W-:-:S07]  /*1790*/  VIADD R19, R19, 0x8 ;  /* 0x0000000813137836 */ /* 0x000fce0000000000 */
.L_x_22:
[----:B------:R-:W-:-:S04]  /*17a0*/  LOP3.LUT R0, R18, 0x7, RZ, 0xc0, !PT ;  /* 0x0000000712007812 */ /* 0x000fc800078ec0ff */
[----:B------:R-:W-:-:S13]  /*17b0*/  ISETP.NE.AND P0, PT, R0, RZ, PT ;  /* 0x000000ff0000720c */ /* 0x000fda0003f05270 */
[----:B------:R-:W-:Y:S05]  /*17c0*/  @!P0 BRA `(.L_x_21) ;  /* 0x0000000400cc8947 */ /* 0x000fea0003800000 */
[----:B------:R-:W-:-:S04]  /*17d0*/  IADD3 R0, PT, PT, R0, -0x1, RZ ;  /* 0xffffffff00007810 */ /* 0x000fc80007ffe0ff */
        /* <DEDUP_REMOVED lines=10> */
[----:B------:R-:W-:Y:S01]  /*1880*/  IMAD.MOV.U32 R6, RZ, RZ, R16 ;  /* 0x000000ffff067224 */ /* 0x000fe200078e0010 */
[----:B------:R-:W-:Y:S01]  /*1890*/  MOV R7, R2 ;  /* 0x0000000200077202 */ /* 0x000fe20000000f00 */
[----:B--2---:R-:W-:Y:S01]  /*18a0*/  IMAD.U32 R4, RZ, RZ, UR4 ;  /* 0x00000004ff047e24 */ /* 0x004fe2000f8e00ff */
[----:B------:R-:W-:Y:S01]  /*18b0*/  MOV R5, UR5 ;  /* 0x0000000500057c02 */ /* 0x000fe20008000f00 */
[----:B-1-3--:R0:W-:Y:S06]  /*18c0*/  STL.64 [R1], R8 ;  /* 0x0000000801007387 */ /* 0x00a1ec0000100a00 */
[----:B------:R-:W-:-:S07]  /*18d0*/  LEPC R20, `(.L_x_32) ;  /* 0x000000001014794e */ /* 0x000fce0000000000 */
[----:B0-----:R-:W-:Y:S05]  /*18e0*/  CALL.ABS.NOINC R10 ;  /* 0x000000000a007343 */ /* 0x001fea0003c00000 */
.L_x_32:
        /* <DEDUP_REMOVED lines=14> */
.L_x_33:
        /* <DEDUP_REMOVED lines=14> */
.L_x_34:
        /* <DEDUP_REMOVED lines=14> */
.L_x_35:
[----:B------:R-:W-:-:S07]  /*1b90*/  IADD3 R19, PT, PT, R19, 0x4, RZ ;  /* 0x0000000413137810 */ /* 0x000fce0007ffe0ff */
.L_x_31:
[----:B------:R-:W-:-:S04]  /*1ba0*/  LOP3.LUT R18, R18, 0x3, RZ, 0xc0, !PT ;  /* 0x0000000312127812 */ /* 0x000fc800078ec0ff */
[----:B------:R-:W-:-:S13]  /*1bb0*/  ISETP.NE.AND P0, PT, R18, RZ, PT ;  /* 0x000000ff1200720c */ /* 0x000fda0003f05270 */
        /* <DEDUP_REMOVED lines=9> */
[----:B------:R-:W-:Y:S01]  /*1c50*/  ISETP.NE.AND P0, PT, R18, 0x1, PT ;  /* 0x000000011200780c */ /* 0x000fe20003f05270 */
[----:B------:R-:W-:Y:S01]  /*1c60*/  IMAD.MOV.U32 R6, RZ, RZ, R16 ;  /* 0x000000ffff067224 */ /* 0x000fe200078e0010 */
[----:B------:R-:W-:Y:S02]  /*1c70*/  MOV R7, R2 ;  /* 0x0000000200077202 */ /* 0x000fe40000000f00 */
[----:B------:R-:W-:Y:S01]  /*1c80*/  P2R R0, PR, RZ, 0x1 ;  /* 0x00000001ff007803 */ /* 0x000fe20000000000 */
[----:B--2---:R-:W-:Y:S01]  /*1c90*/  IMAD.U32 R4, RZ, RZ, UR4 ;  /* 0x00000004ff047e24 */ /* 0x004fe2000f8e00ff */
[----:B------:R-:W-:Y:S01]  /*1ca0*/  MOV R5, UR5 ;  /* 0x0000000500057c02 */ /* 0x000fe20008000f00 */
[----:B-1-3--:R0:W-:Y:S06]  /*1cb0*/  STL.64 [R1], R8 ;  /* 0x0000000801007387 */ /* 0x00a1ec0000100a00 */
[----:B------:R-:W-:-:S07]  /*1cc0*/  LEPC R20, `(.L_x_36) ;  /* 0x000000001014794e */ /* 0x000fce0000000000 */
[----:B0-----:R-:W-:Y:S05]  /*1cd0*/  CALL.ABS.NOINC R10 ;  /* 0x000000000a007343 */ /* 0x001fea0003c00000 */
.L_x_36:
[----:B------:R-:W-:-:S13]  /*1ce0*/  ISETP.NE.AND P6, PT, R18, 0x1, PT ;  /* 0x000000011200780c */ /* 0x000fda0003fc5270 */
[----:B------:R-:W-:Y:S05]  /*1cf0*/  @!P6 BRA `(.L_x_21) ;  /* 0x000000000080e947 */ /* 0x000fea0003800000 */
[----:B------:R-:W0:Y:S01]  /*1d00*/  LDC.64 R8, c[0x0][0x388] ;  /* 0x0000e200ff087b82 */ /* 0x000e220000000a00 */
[----:B------:R-:W1:Y:S02]  /*1d10*/  LDCU UR4, c[0x0][0x380] ;  /* 0x00007000ff0477ac */ /* 0x000e640008000800 */
[----:B-1----:R-:W-:-:S05]  /*1d20*/  VIADD R19, R19, UR4 ;  /* 0x0000000413137c36 */ /* 0x002fca0008000000 */
[----:B------:R1:W2:Y:S01]  /*1d30*/  LDC.64 R10, c[0x4][R17] ;  /* 0x01000000110a7b82 */ /* 0x0002a20000000a00 */
[----:B------:R-:W3:Y:S01]  /*1d40*/  LDCU.64 UR4, c[0x4][0x158] ;  /* 0x01002b00ff0477ac */ /* 0x000ee20008000a00 */
[----:B0-----:R-:W-:-:S06]  /*1d50*/  IMAD.WIDE.U32 R8, R19, 0x8, R8 ;  /* 0x0000000813087825 */ /* 0x001fcc00078e0008 */
[----:B------:R-:W4:Y:S01]  /*1d60*/  LDG.E.64 R8, desc[UR36][R8.64] ;  /* 0x0000002408087981 */ /* 0x000f22000c1e1b00 */
[----:B------:R-:W-:Y:S01]  /*1d70*/  ISETP.NE.AND P0, PT, R18, 0x2, PT ;  /* 0x000000021200780c */ /* 0x000fe20003f05270 */
[----:B------:R-:W-:Y:S01]  /*1d80*/  IMAD.MOV.U32 R7, RZ, RZ, R2 ;  /* 0x000000ffff077224 */ /* 0x000fe200078e0002 */
[----:B------:R-:W-:Y:S02]  /*1d90*/  MOV R6, R16 ;  /* 0x0000001000067202 */ /* 0x000fe40000000f00 */
[----:B------:R-:W-:Y:S02]  /*1da0*/  P2R R0, PR, RZ, 0x1 ;  /* 0x00000001ff007803 */ /* 0x000fe40000000000 */
[----:B---3--:R-:W-:Y:S01]  /*1db0*/  MOV R4, UR4 ;  /* 0x0000000400047c02 */ /* 0x008fe20008000f00 */
[----:B------:R-:W-:Y:S01]  /*1dc0*/  IMAD.U32 R5, RZ, RZ, UR5 ;  /* 0x00000005ff057e24 */ /* 0x000fe2000f8e00ff */
[----:B--2-4-:R1:W-:Y:S06]  /*1dd0*/  STL.64 [R1], R8 ;  /* 0x0000000801007387 */ /* 0x0143ec0000100a00 */
[----:B------:R-:W-:-:S07]  /*1de0*/  LEPC R20, `(.L_x_37) ;  /* 0x000000001014794e */ /* 0x000fce0000000000 */
[----:B-1----:R-:W-:Y:S05]  /*1df0*/  CALL.ABS.NOINC R10 ;  /* 0x000000000a007343 */ /* 0x002fea0003c00000 */
.L_x_37:
[----:B------:R-:W-:-:S13]  /*1e00*/  ISETP.NE.AND P6, PT, R18, 0x2, PT ;  /* 0x000000021200780c */ /* 0x000fda0003fc5270 */
[----:B------:R-:W-:Y:S05]  /*1e10*/  @!P6 BRA `(.L_x_21) ;  /* 0x000000000038e947 */ /* 0x000fea0003800000 */
        /* <DEDUP_REMOVED lines=14> */
.L_x_21:
[----:B------:R-:W-:Y:S01]  /*1f00*/  MOV R0, 0x168 ;  /* 0x0000016800007802 */ /* 0x000fe20000000f00 */
[----:B------:R-:W1:Y:S01]  /*1f10*/  LDCU.64 UR4, c[0x4][0x160] ;  /* 0x01002c00ff0477ac */ /* 0x000e620008000a00 */
[----:B------:R-:W-:Y:S02]  /*1f20*/  CS2R R6, SRZ ;  /* 0x0000000000067805 */ /* 0x000fe4000001ff00 */
[----:B------:R2:W3:Y:S01]  /*1f30*/  LDC.64 R8, c[0x4][R0] ;  /* 0x0100000000087b82 */ /* 0x0004e20000000a00 */
[----:B-1----:R-:W-:Y:S01]  /*1f40*/  IMAD.U32 R4, RZ, RZ, UR4 ;  /* 0x00000004ff047e24 */ /* 0x002fe2000f8e00ff */
[----:B--2---:R-:W-:-:S07]  /*1f50*/  MOV R5, UR5 ;  /* 0x0000000500057c02 */ /* 0x004fce0008000f00 */
[----:B------:R-:W-:-:S07]  /*1f60*/  LEPC R20, `(.L_x_38) ;  /* 0x000000001014794e */ /* 0x000fce0000000000 */
[----:B0--3--:R-:W-:Y:S05]  /*1f70*/  CALL.ABS.NOINC R8 ;  /* 0x0000000008007343 */ /* 0x009fea0003c00000 */
.L_x_38:
[----:B------:R-:W0:Y:S01]  /*1f80*/  LDCU UR4, c[0x0][0x380] ;  /* 0x00007000ff0477ac */ /* 0x000e220008000800 */
[----:B------:R-:W-:-:S05]  /*1f90*/  VIADD R36, R36, 0x1 ;  /* 0x0000000124247836 */ /* 0x000fca0000000000 */
[----:B0-----:R-:W-:-:S13]  /*1fa0*/  ISETP.NE.AND P0, PT, R36, UR4, PT ;  /* 0x0000000424007c0c */ /* 0x001fda000bf05270 */
[----:B------:R-:W-:Y:S05]  /*1fb0*/  @!P0 EXIT ;  /* 0x000000000000894d */ /* 0x000fea0003800000 */
[----:B------:R-:W-:Y:S05]  /*1fc0*/  BRA `(.L_x_39) ;  /* 0xffffffe000487947 */ /* 0x000fea000383ffff */
.L_x_1:
[C---:B------:R-:W-:Y:S02]  /*1fd0*/  IADD3 R0, PT, PT, R17.reuse, -0x1, RZ ;  /* 0xffffffff11007810 */ /* 0x040fe40007ffe0ff */
[----:B------:R-:W-:Y:S02]  /*1fe0*/  LOP3.LUT R16, R17, 0x3, RZ, 0xc0, !PT ;  /* 0x0000000311107812 */ /* 0x000fe400078ec0ff */
[----:B------:R-:W-:-:S13]  /*1ff0*/  ISETP.GE.U32.AND P0, PT, R0, 0x3, PT ;  /* 0x000000030000780c */ /* 0x000fda0003f06070 */
[----:B------:R-:W-:Y:S05]  /*2000*/  @!P0 BRA `(.L_x_40) ;  /* 0x0000000000988947 */ /* 0x000fea0003800000 */
[----:B------:R-:W-:Y:S01]  /*2010*/  BSSY.RECONVERGENT B6, `(.L_x_40) ;  /* 0x0000025000067945 */ /* 0x000fe20003800200 */
[----:B------:R-:W-:Y:S01]  /*2020*/  LOP3.LUT R17, R17, 0x7ffffffc, RZ, 0xc0, !PT ;  /* 0x7ffffffc11117812 */ /* 0x000fe200078ec0ff */
[----:B------:R-:W-:-:S07]  /*2030*/  IMAD.MOV.U32 R18, RZ, RZ, RZ ;  /* 0x000000ffff127224 */ /* 0x000fce00078e00ff */
.L_x_45:
[----:B------:R-:W-:Y:S01]  /*2040*/  MOV R2, 0x168 ;  /* 0x0000016800027802 */ /* 0x000fe20000000f00 */
[----:B------:R-:W0:Y:S01]  /*2050*/  LDCU.64 UR4, c[0x4][0x160] ;  /* 0x01002c00ff0477ac */ /* 0x000e220008000a00 */
[----:B------:R-:W-:Y:S02]  /*2060*/  IADD3 R18, PT, PT, R18, 0x4, RZ ;  /* 0x0000000412127810 */ /* 0x000fe40007ffe0ff */
[----:B------:R-:W-:Y:S01]  /*2070*/  CS2R R6, SRZ ;  /* 0x0000000000067805 */ /* 0x000fe2000001ff00 */
[----:B------:R1:W2:Y:S01]  /*2080*/  LDC.64 R8, c[0x4][R2] ;  /* 0x0100000002087b82 */ /* 0x0002a20000000a00 */
[----:B------:R-:W-:-:S04]  /*2090*/  ISETP.NE.AND P0, PT, R18, R17, PT ;  /* 0x000000111200720c */ /* 0x000fc80003f05270 */
[----:B------:R-:W-:Y:S01]  /*20a0*/  P2R R19, PR, RZ, 0x1 ;  /* 0x00000001ff137803 */ /* 0x000fe20000000000 */
[----:B0-----:R-:W-:Y:S01]  /*20b0*/  IMAD.U32 R4, RZ, RZ, UR4 ;  /* 0x00000004ff047e24 */ /* 0x001fe2000f8e00ff */
[----:B-1----:R-:W-:-:S07]  /*20c0*/  MOV R5, UR5 ;  /* 0x0000000500057c02 */ /* 0x002fce0008000f00 */
[----:B------:R-:W-:-:S07]  /*20d0*/  LEPC R20, `(.L_x_41) ;  /* 0x000000001014794e */ /* 0x000fce0000000000 */
[----:B--2---:R-:W-:Y:S05]  /*20e0*/  CALL.ABS.NOINC R8 ;  /* 0x0000000008007343 */ /* 0x004fea0003c00000 */
.L_x_41:
[----:B------:R0:W1:Y:S01]  /*20f0*/  LDC.64 R8, c[0x4][R2] ;  /* 0x0100000002087b82 */ /* 0x0000620000000a00 */
[----:B------:R-:W2:Y:S01]  /*2100*/  LDCU.64 UR4, c[0x4][0x160] ;  /* 0x01002c00ff0477ac */ /* 0x000ea20008000a00 */
[----:B------:R-:W-:Y:S01]  /*2110*/  CS2R R6, SRZ ;  /* 0x0000000000067805 */ /* 0x000fe2000001ff00 */
[----:B--2---:R-:W-:Y:S01]  /*2120*/  IMAD.U32 R4, RZ, RZ, UR4 ;  /* 0x00000004ff047e24 */ /* 0x004fe2000f8e00ff */
[----:B0-----:R-:W-:-:S07]  /*2130*/  MOV R5, UR5 ;  /* 0x0000000500057c02 */ /* 0x001fce0008000f00 */
[----:B------:R-:W-:-:S07]  /*2140*/  LEPC R20, `(.L_x_42) ;  /* 0x000000001014794e */ /* 0x000fce0000000000 */
[----:B-1----:R-:W-:Y:S05]  /*2150*/  CALL.ABS.NOINC R8 ;  /* 0x0000000008007343 */ /* 0x002fea0003c00000 */
.L_x_42:
[----:B------:R0:W1:Y:S01]  /*2160*/  LDC.64 R8, c[0x4][R2] ;  /* 0x0100000002087b82 */ /* 0x0000620000000a00 */
[----:B------:R-:W2:Y:S01]  /*2170*/  LDCU.64 UR4, c[0x4][0x160] ;  /* 0x01002c00ff0477ac */ /* 0x000ea20008000a00 */
[----:B------:R-:W-:Y:S01]  /*2180*/  CS2R R6, SRZ ;  /* 0x0000000000067805 */ /* 0x000fe2000001ff00 */
[----:B--2---:R-:W-:Y:S01]  /*2190*/  IMAD.U32 R4, RZ, RZ, UR4 ;  /* 0x00000004ff047e24 */ /* 0x004fe2000f8e00ff */
[----:B0-----:R-:W-:-:S07]  /*21a0*/  MOV R5, UR5 ;  /* 0x0000000500057c02 */ /* 0x001fce0008000f00 */
[----:B------:R-:W-:-:S07]  /*21b0*/  LEPC R20, `(.L_x_43) ;  /* 0x000000001014794e */ /* 0x000fce0000000000 */
[----:B-1----:R-:W-:Y:S05]  /*21c0*/  CALL.ABS.NOINC R8 ;  /* 0x0000000008007343 */ /* 0x002fea0003c00000 */
.L_x_43:
[----:B------:R-:W0:Y:S01]  /*21d0*/  LDC.64 R2, c[0x4][R2] ;  /* 0x0100000002027b82 */ /* 0x000e220000000a00 */
[----:B------:R-:W1:Y:S01]  /*21e0*/  LDCU.64 UR4, c[0x4][0x160] ;  /* 0x01002c00ff0477ac */ /* 0x000e620008000a00 */
[----:B------:R-:W-:Y:S01]  /*21f0*/  CS2R R6, SRZ ;  /* 0x0000000000067805 */ /* 0x000fe2000001ff00 */
[----:B-1----:R-:W-:Y:S01]  /*2200*/  IMAD.U32 R4, RZ, RZ, UR4 ;  /* 0x00000004ff047e24 */ /* 0x002fe2000f8e00ff */
[----:B------:R-:W-:-:S07]  /*2210*/  MOV R5, UR5 ;  /* 0x0000000500057c02 */ /* 0x000fce0008000f00 */
[----:B------:R-:W-:-:S07]  /*2220*/  LEPC R20, `(.L_x_44) ;  /* 0x000000001014794e */ /* 0x000fce0000000000 */
[----:B0-----:R-:W-:Y:S05]  /*2230*/  CALL.ABS.NOINC R2 ;  /* 0x0000000002007343 */ /* 0x001fea0003c00000 */
.L_x_44:
[----:B------:R-:W-:-:S13]  /*2240*/  ISETP.NE.AND P6, PT, R19, RZ, PT ;  /* 0x000000ff1300720c */ /* 0x000fda0003fc5270 */
[----:B------:R-:W-:Y:S05]  /*2250*/  @P6 BRA `(.L_x_45) ;  /* 0xfffffffc00786947 */ /* 0x000fea000383ffff */
[----:B------:R-:W-:Y:S05]  /*2260*/  BSYNC.RECONVERGENT B6 ;  /* 0x0000000000067941 */ /* 0x000fea0003800200 */
.L_x_40:
[----:B------:R-:W-:-:S13]  /*2270*/  ISETP.NE.AND P0, PT, R16, RZ, PT ;  /* 0x000000ff1000720c */ /* 0x000fda0003f05270 */
[----:B------:R-:W-:Y:S05]  /*2280*/  @!P0 EXIT ;  /* 0x000000000000894d */ /* 0x000fea0003800000 */
[----:B------:R-:W-:-:S07]  /*2290*/  IMAD.MOV.U32 R17, RZ, RZ, RZ ;  /* 0x000000ffff117224 */ /* 0x000fce00078e00ff */
.L_x_47:
        /* <DEDUP_REMOVED lines=11> */
.L_x_46:
[----:B------:R-:W-:-:S13]  /*2350*/  ISETP.NE.AND P6, PT, R18, RZ, PT ;  /* 0x000000ff1200720c */ /* 0x000fda0003fc5270 */
[----:B------:R-:W-:Y:S05]  /*2360*/  @P6 BRA `(.L_x_47) ;  /* 0xfffffffc00cc6947 */ /* 0x000fea000383ffff */
[----:B------:R-:W-:Y:S05]  /*2370*/  EXIT ;  /* 0x000000000000794d */ /* 0x000fea0003800000 */
.L_x_48:
        /* <DEDUP_REMOVED lines=16> */
.L_x_50:


//--------------------- .nv.global.init           --------------------------
	.section	.nv.global.init,"aw",@progbits
.nv.global.init:
	.type		$str$1,@object
	.size		$str$1,($str - $str$1)
$str$1:
        /*0000*/ 	.byte	0x0a, 0x00
	.type		$str,@object
	.size		$str,(.L_43 - $str)
$str:
        /*0002*/ 	.byte	0x25, 0x2e, 0x32, 0x6c, 0x66, 0x09, 0x00
.L_43:


//--------------------- .nv.shared.reserved.0     --------------------------
	.section	.nv.shared.reserved.0,"aw",@nobits
	.weak		__nv_reservedSMEM_offset_0_alias
	.size		__nv_reservedSMEM_offset_0_alias, 0, 64
	.other		__nv_reservedSMEM_offset_0_alias,@"STO_CUDA_RESERVED_SHARED STV_DEFAULT"
__nv_reservedSMEM_offset_0_alias:
	.zero		0
	.zero		64


//--------------------- .nv.global                --------------------------
	.section	.nv.global,"aw",@nobits
.nv.global:
	.type		_ZN34_INTERNAL_432647f9_4_k_cu_6640f8006thrust24THRUST_300001_SM_1000_NS3seqE,@object
	.size		_ZN34_INTERNAL_432647f9_4_k_cu_6640f8006thrust24THRUST_300001_SM_1000_NS3seqE,(_ZN34_INTERNAL_432647f9_4_k_cu_6640f8004cuda3std3__48in_placeE - _ZN34_INTERNAL_432647f9_4_k_cu_6640f8006thrust24THRUST_300001_SM_1000_NS3seqE)
_ZN34_INTERNAL_432647f9_4_k_cu_6640f8006thrust24THRUST_300001_SM_1000_NS3seqE:
	.zero		1
	.type		_ZN34_INTERNAL_432647f9_4_k_cu_6640f8004cuda3std3__48in_placeE,@object
	.size		_ZN34_INTERNAL_432647f9_4_k_cu_6640f8004cuda3std3__48in_placeE,(_ZN34_INTERNAL_432647f9_4_k_cu_6640f8004cuda3std6ranges3__45__cpo4sizeE - _ZN34_INTERNAL_432647f9_4_k_cu_6640f8004cuda3std3__48in_placeE)
_ZN34_INTERNAL_432647f9_4_k_cu_6640f8004cuda3std3__48in_placeE:
	.zero		1
	.type		_ZN34_INTERNAL_432647f9_4_k_cu_6640f8004cuda3std6ranges3__45__cpo4sizeE,@object
	.size		_ZN34_INTERNAL_432647f9_4_k_cu_6640f8004cuda3std6ranges3__45__cpo4sizeE,(_ZN34_INTERNAL_432647f9_4_k_cu_6640f8006thrust24THRUST_300001_SM_1000_NS12placeholders2_3E - _ZN34_INTERNAL_432647f9_4_k_cu_6640f8004cuda3std6ranges3__45__cpo4sizeE)
_ZN34_INTERNAL_432647f9_4_k_cu_6640f8004cuda3std6ranges3__45__cpo4sizeE:
	.zero		1
	.type		_ZN34_INTERNAL_432647f9_4_k_cu_6640f8006thrust24THRUST_300001_SM_1000_NS12placeholders2_3E,@object
	.size		_ZN34_INTERNAL_432647f9_4_k_cu_6640f8006thrust24THRUST_300001_SM_1000_NS12placeholders2_3E,(_ZN34_INTERNAL_432647f9_4_k_cu_6640f8004cuda3std3__45__cpo6cbeginE - _ZN34_INTERNAL_432647f9_4_k_cu_6640f8006thrust24THRUST_300001_SM_1000_NS12placeholders2_3E)
_ZN34_INTERNAL_432647f9_4_k_cu_6640f8006thrust24THRUST_300001_SM_1000_NS12placeholders2_3E:
	.zero		1
	.type		_ZN34_INTERNAL_432647f9_4_k_cu_6640f8004cuda3std3__45__cpo6cbeginE,@object
	.size		_ZN34_INTERNAL_432647f9_4_k_cu_6640f8004cuda3std3__45__cpo6cbeginE,(_ZN34_INTERNAL_432647f9_4_k_cu_6640f8004cuda3std6ranges3__45__cpo6cbeginE - _ZN34_INTERNAL_432647f9_4_k_cu_6640f8004cuda3std3__45__cpo6cbeginE)
_ZN34_INTERNAL_432647f9_4_k_cu_6640f8004cuda3std3__45__cpo6cbeginE:
	.zero		1
	.type		_ZN34_INTERNAL_432647f9_4_k_cu_6640f8004cuda3std6ranges3__45__cpo6cbeginE,@object
	.size		_ZN34_INTERNAL_432647f9_4_k_cu_6640f8004cuda3std6ranges3__45__cpo6cbeginE,(_ZN34_INTERNAL_432647f9_4_k_cu_6640f8006thrust24THRUST_300001_SM_1000_NS12placeholders2_7E - _ZN34_INTERNAL_432647f9_4_k_cu_6640f8004cuda3std6ranges3__45__cpo6cbeginE)
_ZN34_INTERNAL_432647f9_4_k_cu_6640f8004cuda3std6ranges3__45__cpo6cbeginE:
	.zero		1
	.type		_ZN34_INTERNAL_432647f9_4_k_cu_6640f8006thrust24THRUST_300001_SM_1000_NS12placeholders2_7E,@object
	.size		_ZN34_INTERNAL_432647f9_4_k_cu_6640f8006thrust24THRUST_300001_SM_1000_NS12placeholders2_7E,(_ZN34_INTERNAL_432647f9_4_k_cu_6640f8004cuda3std3__45__cpo7crbeginE - _ZN34_INTERNAL_432647f9_4_k_cu_6640f8006thrust24THRUST_300001_SM_1000_NS12placeholders2_7E)
_ZN34_INTERNAL_432647f9_4_k_cu_6640f8006thrust24THRUST_300001_SM_1000_NS12placeholders2_7E:
	.zero		1
	.type		_ZN34_INTERNAL_432647f9_4_k_cu_6640f8004cuda3std3__45__cpo7crbeginE,@object
	.size		_ZN34_INTERNAL_432647f9_4_k_cu_6640f8004cuda3std3__45__cpo7crbeginE,(_ZN34_INTERNAL_432647f9_4_k_cu_6640f8004cuda3std6ranges3__45__cpo4nextE - _ZN34_INTERNAL_432647f9_4_k_cu_6640f8004cuda3std3__45__cpo7crbeginE)
_ZN34_INTERNAL_432647f9_4_k_cu_6640f8004cuda3std3__45__cpo7crbeginE:
	.zero		1
	.type		_ZN34_INTERNAL_432647f9_4_k_cu_6640f8004cuda3std6ranges3__45__cpo4nextE,@object
	.size		_ZN34_INTERNAL_432647f9_4_k_cu_6640f8004cuda3std6ranges3__45__cpo4nextE,(_ZN34_INTERNAL_432647f9_4_k_cu_6640f8004cuda3std6ranges3__45__cpo4swapE - _ZN34_INTERNAL_432647f9_4_k_cu_6640f8004cuda3std6ranges3__45__cpo4nextE)
_ZN34_INTERNAL_432647f9_4_k_cu_6640f8004cuda3std6ranges3__45__cpo4nextE:
	.zero		1
	.type		_ZN34_INTERNAL_432647f9_4_k_cu_6640f8004cuda3std6ranges3__45__cpo4swapE,@object
	.size		_ZN34_INTERNAL_432647f9_4_k_cu_6640f8004cuda3std6ranges3__45__cpo4swapE,(_ZN34_INTERNAL_432647f9_4_k_cu_6640f8006thrust24THRUST_300001_SM_1000_NS8cuda_cub10par_nosyncE - _ZN34_INTERNAL_432647f9_4_k_cu_6640f8004cuda3std6ranges3__45__cpo4swapE)
_ZN34_INTERNAL_432647f9_4_k_cu_6640f8004cuda3std6ranges3__45__cpo4swapE:
	.zero		1
	.type		_ZN34_INTERNAL_432647f9_4_k_cu_6640f8006thrust24THRUST_300001_SM_1000_NS8cuda_cub10par_nosyncE,@object
	.size		_ZN34_INTERNAL_432647f9_4_k_cu_6640f8006thrust24THRUST_300001_SM_1000_NS8cuda_cub10par_nosyncE,(_ZN34_INTERNAL_432647f9_4_k_cu_6640f8006thrust24THRUST_300001_SM_1000_NS12placeholders2_9E - _ZN34_INTERNAL_432647f9_4_k_cu_6640f8006thrust24THRUST_300001_SM_1000_NS8cuda_cub10par_nosyncE)
_ZN34_INTERNAL_432647f9_4_k_cu_6640f8006thrust24THRUST_300001_SM_1000_NS8cuda_cub10par_nosyncE:
	.zero		1
	.type		_ZN34_INTERNAL_432647f9_4_k_cu_6640f8006thrust24THRUST_300001_SM_1000_NS12placeholders2_9E,@object
	.size		_ZN34_INTERNAL_432647f9_4_k_cu_6640f8006thrust24THRUST_300001_SM_1000_NS12placeholders2_9E,(_ZN34_INTERNAL_432647f9_4_k_cu_6640f8004cuda3std3__436_GLOBAL__N__432647f9_4_k_cu_6640f8006ignoreE - _ZN34_INTERNAL_432647f9_4_k_cu_6640f8006thrust24THRUST_300001_SM_1000_NS12placeholders2_9E)
_ZN34_INTERNAL_432647f9_4_k_cu_6640f8006thrust24THRUST_300001_SM_1000_NS12placeholders2_9E:
	.zero		1
	.type		_ZN34_INTERNAL_432647f9_4_k_cu_6640f8004cuda3std3__436_GLOBAL__N__432647f9_4_k_cu_6640f8006ignoreE,@object
	.size		_ZN34_INTERNAL_432647f9_4_k_cu_6640f8004cuda3std3__436_GLOBAL__N__432647f9_4_k_cu_6640f8006ignoreE,(_ZN34_INTERNAL_432647f9_4_k_cu_6640f8004cuda3std6ranges3__45__cpo4dataE - _ZN34_INTERNAL_432647f9_4_k_cu_6640f8004cuda3std3__436_GLOBAL__N__432647f9_4_k_cu_6640f8006ignoreE)
_ZN34_INTERNAL_432647f9_4_k_cu_6640f8004cuda3std3__436_GLOBAL__N__432647f9_4_k_cu_6640f8006ignoreE:
	.zero		1
	.type		_ZN34_INTERNAL_432647f9_4_k_cu_6640f8004cuda3std6ranges3__45__cpo4dataE,@object
	.size		_ZN34_INTERNAL_432647f9_4_k_cu_6640f8004cuda3std6ranges3__45__cpo4dataE,(_ZN34_INTERNAL_432647f9_4_k_cu_6640f8006thrust24THRUST_300001_SM_1000_NS12placeholders2_1E - _ZN34_INTERNAL_432647f9_4_k_cu_6640f8004cuda3std6ranges3__45__cpo4dataE)
_ZN34_INTERNAL_432647f9_4_k_cu_6640f8004cuda3std6ranges3__45__cpo4dataE:
	.zero		1
	.type		_ZN34_INTERNAL_432647f9_4_k_cu_6640f8006thrust24THRUST_300001_SM_1000_NS12placeholders2_1E,@object
	.size		_ZN34_INTERNAL_432647f9_4_k_cu_6640f8006thrust24THRUST_300001_SM_1000_NS12placeholders2_1E,(_ZN34_INTERNAL_432647f9_4_k_cu_6640f8004cuda3std3__45__cpo5beginE - _ZN34_INTERNAL_432647f9_4_k_cu_6640f8006thrust24THRUST_300001_SM_1000_NS12placeholders2_1E)
_ZN34_INTERNAL_432647f9_4_k_cu_6640f8006thrust24THRUST_300001_SM_1000_NS12placeholders2_1E:
	.zero		1
	.type		_ZN34_INTERNAL_432647f9_4_k_cu_6640f8004cuda3std3__45__cpo5beginE,@object
	.size		_ZN34_INTERNAL_432647f9_4_k_cu_6640f8004cuda3std3__45__cpo5beginE,(_ZN34_INTERNAL_432647f9_4_k_cu_6640f8004cuda3std6ranges3__45__cpo5beginE - _ZN34_INTERNAL_432647f9_4_k_cu_6640f8004cuda3std3__45__cpo5beginE)
_ZN34_INTERNAL_432647f9_4_k_cu_6640f8004cuda3std3__45__cpo5beginE:
	.zero		1
	.type		_ZN34_INTERNAL_432647f9_4_k_cu_6640f8004cuda3std6ranges3__45__cpo5beginE,@object
	.size		_ZN34_INTERNAL_432647f9_4_k_cu_6640f8004cuda3std6ranges3__45__cpo5beginE,(_ZN34_INTERNAL_432647f9_4_k_cu_6640f8006thrust24THRUST_300001_SM_1000_NS12placeholders2_5E - _ZN34_INTERNAL_432647f9_4_k_cu_6640f8004cuda3std6ranges3__45__cpo5beginE)
_ZN34_INTERNAL_432647f9_4_k_cu_6640f8004cuda3std6ranges3__45__cpo5beginE:
	.zero		1
	.type		_ZN34_INTERNAL_432647f9_4_k_cu_6640f8006thrust24THRUST_300001_SM_1000_NS12placeholders2_5E,@object
	.size		_ZN34_INTERNAL_432647f9_4_k_cu_6640f8006thrust24THRUST_300001_SM_1000_NS12placeholders2_5E,(_ZN34_INTERNAL_432647f9_4_k_cu_6640f8004cuda3std3__45__cpo6rbeginE - _ZN34_INTERNAL_432647f9_4_k_cu_6640f8006thrust24THRUST_300001_SM_1000_NS12placeholders2_5E)
_ZN34_INTERNAL_432647f9_4_k_cu_6640f8006thrust24THRUST_300001_SM_1000_NS12placeholders2_5E:
	.zero		1
	.type		_ZN34_INTERNAL_432647f9_4_k_cu_6640f8004cuda3std3__45__cpo6rbeginE,@object
	.size		_ZN34_INTERNAL_432647f9_4_k_cu_6640f8004cuda3std3__45__cpo6rbeginE,(_ZN34_INTERNAL_432647f9_4_k_cu_6640f8004cuda3std6ranges3__45__cpo7advanceE - _ZN34_INTERNAL_432647f9_4_k_cu_6640f8004cuda3std3__45__cpo6rbeginE)
_ZN34_INTERNAL_432647f9_4_k_cu_6640f8004cuda3std3__45__cpo6rbeginE:
	.zero		1
	.type		_ZN34_INTERNAL_432647f9_4_k_cu_6640f8004cuda3std6ranges3__45__cpo7advanceE,@object
	.size		_ZN34_INTERNAL_432647f9_4_k_cu_6640f8004cuda3std6ranges3__45__cpo7advanceE,(_ZN34_INTERNAL_432647f9_4_k_cu_6640f8004cuda3std3__47nulloptE - _ZN34_INTERNAL_432647f9_4_k_cu_6640f8004cuda3std6ranges3__45__cpo7advanceE)
_ZN34_INTERNAL_432647f9_4_k_cu_6640f8004cuda3std6ranges3__45__cpo7advanceE:
	.zero		1
	.type		_ZN34_INTERNAL_432647f9_4_k_cu_6640f8004cuda3std3__47nulloptE,@object
	.size		_ZN34_INTERNAL_432647f9_4_k_cu_6640f8004cuda3std3__47nulloptE,(_ZN34_INTERNAL_432647f9_4_k_cu_6640f8004cuda3std6ranges3__45__cpo8distanceE - _ZN34_INTERNAL_432647f9_4_k_cu_6640f8004cuda3std3__47nulloptE)
_ZN34_INTERNAL_432647f9_4_k_cu_6640f8004cuda3std3__47nulloptE:
	.zero		1
	.type		_ZN34_INTERNAL_432647f9_4_k_cu_6640f8004cuda3std6ranges3__45__cpo8distanceE,@object
	.size		_ZN34_INTERNAL_432647f9_4_k_cu_6640f8004cuda3std6ranges3__45__cpo8distanceE,(_ZN34_INTERNAL_432647f9_4_k_cu_6640f8006thrust24THRUST_300001_SM_1000_NS12placeholders3_10E - _ZN34_INTERNAL_432647f9_4_k_cu_6640f8004cuda3std6ranges3__45__cpo8distanceE)
_ZN34_INTERNAL_432647f9_4_k_cu_6640f8004cuda3std6ranges3__45__cpo8distanceE:
	.zero		1
	.type		_ZN34_INTERNAL_432647f9_4_k_cu_6640f8006thrust24THRUST_300001_SM_1000_NS12placeholders3_10E,@object
	.size		_ZN34_INTERNAL_432647f9_4_k_cu_6640f8006thrust24THRUST_300001_SM_1000_NS12placeholders3_10E,(_ZN34_INTERNAL_432647f9_4_k_cu_6640f8004cuda3std3__419piecewise_constructE - _ZN34_INTERNAL_432647f9_4_k_cu_6640f8006thrust24THRUST_300001_SM_1000_NS12placeholders3_10E)
_ZN34_INTERNAL_432647f9_4_k_cu_6640f8006thrust24THRUST_300001_SM_1000_NS12placeholders3_10E:
	.zero		1
	.type		_ZN34_INTERNAL_432647f9_4_k_cu_6640f8004cuda3std3__419piecewise_constructE,@object
	.size		_ZN34_INTERNAL_432647f9_4_k_cu_6640f8004cuda3std3__419piecewise_constructE,(_ZN34_INTERNAL_432647f9_4_k_cu_6640f8004cuda3std6ranges3__45__cpo5cdataE - _ZN34_INTERNAL_432647f9_4_k_cu_6640f8004cuda3std3__419piecewise_constructE)
_ZN34_INTERNAL_432647f9_4_k_cu_6640f8004cuda3std3__419piecewise_constructE:
	.zero		1
	.type		_ZN34_INTERNAL_432647f9_4_k_cu_6640f8004cuda3std6ranges3__45__cpo5cdataE,@object
	.size		_ZN34_INTERNAL_432647f9_4_k_cu_6640f8004cuda3std6ranges3__45__cpo5cdataE,(_ZN34_INTERNAL_432647f9_4_k_cu_6640f8006thrust24THRUST_300001_SM_1000_NS12placeholders2_2E - _ZN34_INTERNAL_432647f9_4_k_cu_6640f8004cuda3std6ranges3__45__cpo5cdataE)
_ZN34_INTERNAL_432647f9_4_k_cu_6640f8004cuda3std6ranges3__45__cpo5cdataE:
	.zero		1
	.type		_ZN34_INTERNAL_432647f9_4_k_cu_6640f8006thrust24THRUST_300001_SM_1000_NS12placeholders2_2E,@object
	.size		_ZN34_INTERNAL_432647f9_4_k_cu_6640f8006thrust24THRUST_300001_SM_1000_NS12placeholders2_2E,(_ZN34_INTERNAL_432647f9_4_k_cu_6640f8004cuda3std3__45__cpo3endE - _ZN34_INTERNAL_432647f9_4_k_cu_6640f8006thrust24THRUST_300001_SM_1000_NS12placeholders2_2E)
_ZN34_INTERNAL_432647f9_4_k_cu_6640f8006thrust24THRUST_300001_SM_1000_NS12placeholders2_2E:
	.zero		1
	.type		_ZN34_INTERNAL_432647f9_4_k_cu_6640f8004cuda3std3__45__cpo3endE,@object
	.size		_ZN34_INTERNAL_432647f9_4_k_cu_6640f8004cuda3std3__45__cpo3endE,(_ZN34_INTERNAL_432647f9_4_k_cu_6640f8004cuda3std6ranges3__45__cpo3endE - _ZN34_INTERNAL_432647f9_4_k_cu_6640f8004cuda3std3__45__cpo3endE)
_ZN34_INTERNAL_432647f9_4_k_cu_6640f8004cuda3std3__45__cpo3endE:
	.zero		1
	.type		_ZN34_INTERNAL_432647f9_4_k_cu_6640f8004cuda3std6ranges3__45__cpo3endE,@object
	.size		_ZN34_INTERNAL_432647f9_4_k_cu_6640f8004cuda3std6ranges3__45__cpo3endE,(_ZN34_INTERNAL_432647f9_4_k_cu_6640f8006thrust24THRUST_300001_SM_1000_NS12placeholders2_6E - _ZN34_INTERNAL_432647f9_4_k_cu_6640f8004cuda3std6ranges3__45__cpo3endE)
_ZN34_INTERNAL_432647f9_4_k_cu_6640f8004cuda3std6ranges3__45__cpo3endE:
	.zero		1
	.type		_ZN34_INTERNAL_432647f9_4_k_cu_6640f8006thrust24THRUST_300001_SM_1000_NS12placeholders2_6E,@object
	.size		_ZN34_INTERNAL_432647f9_4_k_cu_6640f8006thrust24THRUST_300001_SM_1000_NS12placeholders2_6E,(_ZN34_INTERNAL_432647f9_4_k_cu_6640f8004cuda3std3__45__cpo4rendE - _ZN34_INTERNAL_432647f9_4_k_cu_6640f8006thrust24THRUST_300001_SM_1000_NS12placeholders2_6E)
_ZN34_INTERNAL_432647f9_4_k_cu_6640f8006thrust24THRUST_300001_SM_1000_NS12placeholders2_6E:
	.zero		1
	.type		_ZN34_INTERNAL_432647f9_4_k_cu_6640f8004cuda3std3__45__cpo4rendE,@object
	.size		_ZN34_INTERNAL_432647f9_4_k_cu_6640f8004cuda3std3__45__cpo4rendE,(_ZN34_INTERNAL_432647f9_4_k_cu_6640f8004cuda3std6ranges3__45__cpo9iter_swapE - _ZN34_INTERNAL_432647f9_4_k_cu_6640f8004cuda3std3__45__cpo4rendE)
_ZN34_INTERNAL_432647f9_4_k_cu_6640f8004cuda3std3__45__cpo4rendE:
	.zero		1
	.type		_ZN34_INTERNAL_432647f9_4_k_cu_6640f8004cuda3std6ranges3__45__cpo9iter_swapE,@object
	.size		_ZN34_INTERNAL_432647f9_4_k_cu_6640f8004cuda3std6ranges3__45__cpo9iter_swapE,(_ZN34_INTERNAL_432647f9_4_k_cu_6640f8004cuda3std3__48unexpectE - _ZN34_INTERNAL_432647f9_4_k_cu_6640f8004cuda3std6ranges3__45__cpo9iter_swapE)
_ZN34_INTERNAL_432647f9_4_k_cu_6640f8004cuda3std6ranges3__45__cpo9iter_swapE:
	.zero		1
	.type		_ZN34_INTERNAL_432647f9_4_k_cu_6640f8004cuda3std3__48unexpectE,@object
	.size		_ZN34_INTERNAL_432647f9_4_k_cu_6640f8004cuda3std3__48unexpectE,(_ZN34_INTERNAL_432647f9_4_k_cu_6640f8006thrust24THRUST_300001_SM_1000_NS8cuda_cub3parE - _ZN34_INTERNAL_432647f9_4_k_cu_6640f8004cuda3std3__48unexpectE)
_ZN34_INTERNAL_432647f9_4_k_cu_6640f8004cuda3std3__48unexpectE:
	.zero		1
	.type		_ZN34_INTERNAL_432647f9_4_k_cu_6640f8006thrust24THRUST_300001_SM_1000_NS8cuda_cub3parE,@object
	.size		_ZN34_INTERNAL_432647f9_4_k_cu_6640f8006thrust24THRUST_300001_SM_1000_NS8cuda_cub3parE,(_ZN34_INTERNAL_432647f9_4_k_cu_6640f8006thrust24THRUST_300001_SM_1000_NS12placeholders2_4E - _ZN34_INTERNAL_432647f9_4_k_cu_6640f8006thrust24THRUST_300001_SM_1000_NS8cuda_cub3parE)
_ZN34_INTERNAL_432647f9_4_k_cu_6640f8006thrust24THRUST_300001_SM_1000_NS8cuda_cub3parE:
	.zero		1
	.type		_ZN34_INTERNAL_432647f9_4_k_cu_6640f8006thrust24THRUST_300001_SM_1000_NS12placeholders2_4E,@object
	.size		_ZN34_INTERNAL_432647f9_4_k_cu_6640f8006thrust24THRUST_300001_SM_1000_NS12placeholders2_4E,(_ZN34_INTERNAL_432647f9_4_k_cu_6640f8004cuda3std3__45__cpo4cendE - _ZN34_INTERNAL_432647f9_4_k_cu_6640f8006thrust24THRUST_300001_SM_1000_NS12placeholders2_4E)
_ZN34_INTERNAL_432647f9_4_k_cu_6640f8006thrust24THRUST_300001_SM_1000_NS12placeholders2_4E:
	.zero		1
	.type		_ZN34_INTERNAL_432647f9_4_k_cu_6640f8004cuda3std3__45__cpo4cendE,@object
	.size		_ZN34_INTERNAL_432647f9_4_k_cu_6640f8004cuda3std3__45__cpo4cendE,(_ZN34_INTERNAL_432647f9_4_k_cu_6640f8004cuda3std6ranges3__45__cpo4cendE - _ZN34_INTERNAL_432647f9_4_k_cu_6640f8004cuda3std3__45__cpo4cendE)
_ZN34_INTERNAL_432647f9_4_k_cu_6640f8004cuda3std3__45__cpo4cendE:
	.zero		1
	.type		_ZN34_INTERNAL_432647f9_4_k_cu_6640f8004cuda3std6ranges3__45__cpo4cendE,@object
	.size		_ZN34_INTERNAL_432647f9_4_k_cu_6640f8004cuda3std6ranges3__45__cpo4cendE,(_ZN34_INTERNAL_432647f9_4_k_cu_6640f8004cuda3std3__420unreachable_sentinelE - _ZN34_INTERNAL_432647f9_4_k_cu_6640f8004cuda3std6ranges3__45__cpo4cendE)
_ZN34_INTERNAL_432647f9_4_k_cu_6640f8004cuda3std6ranges3__45__cpo4cendE:
	.zero		1
	.type		_ZN34_INTERNAL_432647f9_4_k_cu_6640f8004cuda3std3__420unreachable_sentinelE,@object
	.size		_ZN34_INTERNAL_432647f9_4_k_cu_6640f8004cuda3std3__420unreachable_sentinelE,(_ZN34_INTERNAL_432647f9_4_k_cu_6640f8004cuda3std6ranges3__45__cpo5ssizeE - _ZN34_INTERNAL_432647f9_4_k_cu_6640f8004cuda3std3__420unreachable_sentinelE)
_ZN34_INTERNAL_432647f9_4_k_cu_6640f8004cuda3std3__420unreachable_sentinelE:
	.zero		1
	.type		_ZN34_INTERNAL_432647f9_4_k_cu_6640f8004cuda3std6ranges3__45__cpo5ssizeE,@object
	.size		_ZN34_INTERNAL_432647f9_4_k_cu_6640f8004cuda3std6ranges3__45__cpo5ssizeE,(_ZN34_INTERNAL_432647f9_4_k_cu_6640f8006thrust24THRUST_300001_SM_1000_NS12placeholders2_8E - _ZN34_INTERNAL_432647f9_4_k_cu_6640f8004cuda3std6ranges3__45__cpo5ssizeE)
_ZN34_INTERNAL_432647f9_4_k_cu_6640f8004cuda3std6ranges3__45__cpo5ssizeE:
	.zero		1
	.type		_ZN34_INTERNAL_432647f9_4_k_cu_6640f8006thrust24THRUST_300001_SM_1000_NS12placeholders2_8E,@object
	.size		_ZN34_INTERNAL_432647f9_4_k_cu_6640f8006thrust24THRUST_300001_SM_1000_NS12placeholders2_8E,(_ZN34_INTERNAL_432647f9_4_k_cu_6640f8004cuda3std3__45__cpo5crendE - _ZN34_INTERNAL_432647f9_4_k_cu_6640f8006thrust24THRUST_300001_SM_1000_NS12placeholders2_8E)
_ZN34_INTERNAL_432647f9_4_k_cu_6640f8006thrust24THRUST_300001_SM_1000_NS12placeholders2_8E:
	.zero		1
	.type		_ZN34_INTERNAL_432647f9_4_k_cu_6640f8004cuda3std3__45__cpo5crendE,@object
	.size		_ZN34_INTERNAL_432647f9_4_k_cu_6640f8004cuda3std3__45__cpo5crendE,(_ZN34_INTERNAL_432647f9_4_k_cu_6640f8004cuda3std6ranges3__45__cpo4prevE - _ZN34_INTERNAL_432647f9_4_k_cu_6640f8004cuda3std3__45__cpo5crendE)
_ZN34_INTERNAL_432647f9_4_k_cu_6640f8004cuda3std3__45__cpo5crendE:
	.zero		1
	.type		_ZN34_INTERNAL_432647f9_4_k_cu_6640f8004cuda3std6ranges3__45__cpo4prevE,@object
	.size		_ZN34_INTERNAL_432647f9_4_k_cu_6640f8004cuda3std6ranges3__45__cpo4prevE,(_ZN34_INTERNAL_432647f9_4_k_cu_6640f8004cuda3std6ranges3__45__cpo9iter_moveE - _ZN34_INTERNAL_432647f9_4_k_cu_6640f8004cuda3std6ranges3__45__cpo4prevE)
_ZN34_INTERNAL_432647f9_4_k_cu_6640f8004cuda3std6ranges3__45__cpo4prevE:
	.zero		1
	.type		_ZN34_INTERNAL_432647f9_4_k_cu_6640f8004cuda3std6ranges3__45__cpo9iter_moveE,@object
	.size		_ZN34_INTERNAL_432647f9_4_k_cu_6640f8004cuda3std6ranges3__45__cpo9iter_moveE,(_ZN34_INTERNAL_432647f9_4_k_cu_6640f8006thrust24THRUST_300001_SM_1000_NS6system6detail10sequential3seqE - _ZN34_INTERNAL_432647f9_4_k_cu_6640f8004cuda3std6ranges3__45__cpo9iter_moveE)
_ZN34_INTERNAL_432647f9_4_k_cu_6640f8004cuda3std6ranges3__45__cpo9iter_moveE:
	.zero		1
	.type		_ZN34_INTERNAL_432647f9_4_k_cu_6640f8006thrust24THRUST_300001_SM_1000_NS6system6detail10sequential3seqE,@object
	.size		_ZN34_INTERNAL_432647f9_4_k_cu_6640f8006thrust24THRUST_300001_SM_1000_NS6system6detail10sequential3seqE,(.L_31 - _ZN34_INTERNAL_432647f9_4_k_cu_6640f8006thrust24THRUST_300001_SM_1000_NS6system6detail10sequential3seqE)
_ZN34_INTERNAL_432647f9_4_k_cu_6640f8006thrust24THRUST_300001_SM_1000_NS6system6detail10sequential3seqE:
	.zero		1
.L_31:


//--------------------- .nv.constant0._ZN3cub18CUB_300001_SM_10006detail11EmptyKernelIvEEvv --------------------------
	.section	.nv.constant0._ZN3cub18CUB_300001_SM_10006detail11EmptyKernelIvEEvv,"a",@progbits
	.sectionflags	@""
	.align	4
.nv.constant0._ZN3cub18CUB_300001_SM_10006detail11EmptyKernelIvEEvv:
	.zero		896


//--------------------- .nv.constant0._Z15cudaPrintMatrixiiPd --------------------------
	.section	.nv.constant0._Z15cudaPrintMatrixiiPd,"a",@progbits
	.sectionflags	@""
	.align	4
.nv.constant0._Z15cudaPrintMatrixiiPd:
	.zero		912


//--------------------- SYMBOLS --------------------------

	.type		.nv.reservedSmem.offset0,@object
	.size		.nv.reservedSmem.offset0,0x4
	.type		vprintf,@function
